//
// Generated by NVIDIA NVVM Compiler
//
// Compiler Build ID: CL-36424714
// Cuda compilation tools, release 13.0, V13.0.88
// Based on NVVM 20.0.0
//

.version 9.0
.target sm_100
.address_size 64

	// .globl	_Z16grayscale_kernelPfS_S_S_ii
.const .align 4 .b8 gauss_filter[100];
.const .align 4 .b8 Gx_filter[36] = {0, 0, 128, 191, 0, 0, 0, 0, 0, 0, 128, 63, 0, 0, 0, 192, 0, 0, 0, 0, 0, 0, 0, 64, 0, 0, 128, 191, 0, 0, 0, 0, 0, 0, 128, 63};
.const .align 4 .b8 Gy_filter[36] = {0, 0, 128, 63, 0, 0, 0, 64, 0, 0, 128, 63, 0, 0, 0, 0, 0, 0, 0, 0, 0, 0, 0, 0, 0, 0, 128, 191, 0, 0, 64, 192};
// _ZZ22gaussian_filter_kernelPfS_iiE6collab has been demoted
// _ZZ20gradient_calc_kernelPfS_S_S_iiE6collab has been demoted

.visible .entry _Z16grayscale_kernelPfS_S_S_ii(
	.param .u64 .ptr .align 1 _Z16grayscale_kernelPfS_S_S_ii_param_0,
	.param .u64 .ptr .align 1 _Z16grayscale_kernelPfS_S_S_ii_param_1,
	.param .u64 .ptr .align 1 _Z16grayscale_kernelPfS_S_S_ii_param_2,
	.param .u64 .ptr .align 1 _Z16grayscale_kernelPfS_S_S_ii_param_3,
	.param .u32 _Z16grayscale_kernelPfS_S_S_ii_param_4,
	.param .u32 _Z16grayscale_kernelPfS_S_S_ii_param_5
)
{
	.reg .pred 	%p<4>;
	.reg .b32 	%r<14>;
	.reg .b32 	%f<7>;
	.reg .b64 	%rd<14>;

	ld.param.u64 	%rd1, [_Z16grayscale_kernelPfS_S_S_ii_param_0];
	ld.param.u64 	%rd2, [_Z16grayscale_kernelPfS_S_S_ii_param_1];
	ld.param.u64 	%rd3, [_Z16grayscale_kernelPfS_S_S_ii_param_2];
	ld.param.u64 	%rd4, [_Z16grayscale_kernelPfS_S_S_ii_param_3];
	ld.param.u32 	%r3, [_Z16grayscale_kernelPfS_S_S_ii_param_4];
	ld.param.u32 	%r4, [_Z16grayscale_kernelPfS_S_S_ii_param_5];
	mov.u32 	%r6, %ctaid.x;
	mov.u32 	%r7, %ntid.x;
	mov.u32 	%r8, %tid.x;
	mad.lo.s32 	%r1, %r6, %r7, %r8;
	mov.u32 	%r9, %ctaid.y;
	mov.u32 	%r10, %ntid.y;
	mov.u32 	%r11, %tid.y;
	mad.lo.s32 	%r12, %r9, %r10, %r11;
	setp.ge.s32 	%p1, %r1, %r3;
	setp.ge.s32 	%p2, %r12, %r4;
	or.pred  	%p3, %p1, %p2;
	@%p3 bra 	$L__BB0_2;
	cvta.to.global.u64 	%rd5, %rd1;
	cvta.to.global.u64 	%rd6, %rd2;
	cvta.to.global.u64 	%rd7, %rd3;
	cvta.to.global.u64 	%rd8, %rd4;
	mad.lo.s32 	%r13, %r3, %r12, %r1;
	mul.wide.s32 	%rd9, %r13, 4;
	add.s64 	%rd10, %rd5, %rd9;
	ld.global.f32 	%f1, [%rd10];
	add.s64 	%rd11, %rd6, %rd9;
	ld.global.f32 	%f2, [%rd11];
	add.f32 	%f3, %f1, %f2;
	add.s64 	%rd12, %rd7, %rd9;
	ld.global.f32 	%f4, [%rd12];
	add.f32 	%f5, %f3, %f4;
	div.rn.f32 	%f6, %f5, 0f40400000;
	add.s64 	%rd13, %rd8, %rd9;
	st.global.f32 	[%rd13], %f6;
$L__BB0_2:
	ret;

}
	// .globl	_Z22gaussian_filter_kernelPfS_ii
.visible .entry _Z22gaussian_filter_kernelPfS_ii(
	.param .u64 .ptr .align 1 _Z22gaussian_filter_kernelPfS_ii_param_0,
	.param .u64 .ptr .align 1 _Z22gaussian_filter_kernelPfS_ii_param_1,
	.param .u32 _Z22gaussian_filter_kernelPfS_ii_param_2,
	.param .u32 _Z22gaussian_filter_kernelPfS_ii_param_3
)
{
	.reg .pred 	%p<20>;
	.reg .b32 	%r<22>;
	.reg .b32 	%f<80>;
	.reg .b64 	%rd<9>;
	// demoted variable
	.shared .align 4 .b8 _ZZ22gaussian_filter_kernelPfS_iiE6collab[1024];
	ld.param.u64 	%rd1, [_Z22gaussian_filter_kernelPfS_ii_param_0];
	ld.param.u64 	%rd2, [_Z22gaussian_filter_kernelPfS_ii_param_1];
	ld.param.u32 	%r7, [_Z22gaussian_filter_kernelPfS_ii_param_2];
	ld.param.u32 	%r9, [_Z22gaussian_filter_kernelPfS_ii_param_3];
	mov.u32 	%r10, %ctaid.x;
	mov.u32 	%r1, %tid.x;
	add.s32 	%r2, %r1, -2;
	mad.lo.s32 	%r3, %r10, 12, %r2;
	mov.u32 	%r11, %ctaid.y;
	mov.u32 	%r4, %tid.y;
	mad.lo.s32 	%r12, %r11, 12, %r4;
	add.s32 	%r5, %r12, -2;
	setp.lt.s32 	%p3, %r3, 0;
	setp.ge.s32 	%p4, %r3, %r7;
	or.pred  	%p5, %p3, %p4;
	setp.lt.u32 	%p6, %r12, 2;
	or.pred  	%p7, %p5, %p6;
	setp.ge.s32 	%p8, %r5, %r9;
	mov.f32 	%f79, 0f00000000;
	or.pred  	%p9, %p7, %p8;
	@%p9 bra 	$L__BB1_2;
	cvta.to.global.u64 	%rd3, %rd1;
	mad.lo.s32 	%r14, %r7, %r5, %r3;
	mul.wide.s32 	%rd4, %r14, 4;
	add.s64 	%rd5, %rd3, %rd4;
	ld.global.f32 	%f79, [%rd5];
$L__BB1_2:
	shl.b32 	%r16, %r4, 6;
	mov.u32 	%r17, _ZZ22gaussian_filter_kernelPfS_iiE6collab;
	add.s32 	%r18, %r17, %r16;
	shl.b32 	%r19, %r1, 2;
	add.s32 	%r6, %r18, %r19;
	st.shared.f32 	[%r6], %f79;
	bar.sync 	0;
	setp.gt.u32 	%p11, %r2, 11;
	setp.lt.u32 	%p12, %r4, 2;
	mov.pred 	%p19, 0;
	or.pred  	%p13, %p11, %p12;
	@%p13 bra 	$L__BB1_4;
	add.s32 	%r20, %r4, -2;
	setp.lt.u32 	%p19, %r20, 12;
$L__BB1_4:
	setp.ge.s32 	%p14, %r5, %r9;
	setp.ge.s32 	%p15, %r3, %r7;
	not.pred 	%p16, %p19;
	or.pred  	%p17, %p15, %p16;
	or.pred  	%p18, %p14, %p17;
	@%p18 bra 	$L__BB1_6;
	ld.shared.f32 	%f4, [%r6+-136];
	ld.const.f32 	%f5, [gauss_filter];
	fma.rn.f32 	%f6, %f4, %f5, 0f00000000;
	ld.shared.f32 	%f7, [%r6+-132];
	ld.const.f32 	%f8, [gauss_filter+4];
	fma.rn.f32 	%f9, %f7, %f8, %f6;
	ld.shared.f32 	%f10, [%r6+-128];
	ld.const.f32 	%f11, [gauss_filter+8];
	fma.rn.f32 	%f12, %f10, %f11, %f9;
	ld.shared.f32 	%f13, [%r6+-124];
	ld.const.f32 	%f14, [gauss_filter+12];
	fma.rn.f32 	%f15, %f13, %f14, %f12;
	ld.shared.f32 	%f16, [%r6+-120];
	ld.const.f32 	%f17, [gauss_filter+16];
	fma.rn.f32 	%f18, %f16, %f17, %f15;
	ld.shared.f32 	%f19, [%r6+-72];
	ld.const.f32 	%f20, [gauss_filter+20];
	fma.rn.f32 	%f21, %f19, %f20, %f18;
	ld.shared.f32 	%f22, [%r6+-68];
	ld.const.f32 	%f23, [gauss_filter+24];
	fma.rn.f32 	%f24, %f22, %f23, %f21;
	ld.shared.f32 	%f25, [%r6+-64];
	ld.const.f32 	%f26, [gauss_filter+28];
	fma.rn.f32 	%f27, %f25, %f26, %f24;
	ld.shared.f32 	%f28, [%r6+-60];
	ld.const.f32 	%f29, [gauss_filter+32];
	fma.rn.f32 	%f30, %f28, %f29, %f27;
	ld.shared.f32 	%f31, [%r6+-56];
	ld.const.f32 	%f32, [gauss_filter+36];
	fma.rn.f32 	%f33, %f31, %f32, %f30;
	ld.shared.f32 	%f34, [%r6+-8];
	ld.const.f32 	%f35, [gauss_filter+40];
	fma.rn.f32 	%f36, %f34, %f35, %f33;
	ld.shared.f32 	%f37, [%r6+-4];
	ld.const.f32 	%f38, [gauss_filter+44];
	fma.rn.f32 	%f39, %f37, %f38, %f36;
	ld.shared.f32 	%f40, [%r6];
	ld.const.f32 	%f41, [gauss_filter+48];
	fma.rn.f32 	%f42, %f40, %f41, %f39;
	ld.shared.f32 	%f43, [%r6+4];
	ld.const.f32 	%f44, [gauss_filter+52];
	fma.rn.f32 	%f45, %f43, %f44, %f42;
	ld.shared.f32 	%f46, [%r6+8];
	ld.const.f32 	%f47, [gauss_filter+56];
	fma.rn.f32 	%f48, %f46, %f47, %f45;
	ld.shared.f32 	%f49, [%r6+56];
	ld.const.f32 	%f50, [gauss_filter+60];
	fma.rn.f32 	%f51, %f49, %f50, %f48;
	ld.shared.f32 	%f52, [%r6+60];
	ld.const.f32 	%f53, [gauss_filter+64];
	fma.rn.f32 	%f54, %f52, %f53, %f51;
	ld.shared.f32 	%f55, [%r6+64];
	ld.const.f32 	%f56, [gauss_filter+68];
	fma.rn.f32 	%f57, %f55, %f56, %f54;
	ld.shared.f32 	%f58, [%r6+68];
	ld.const.f32 	%f59, [gauss_filter+72];
	fma.rn.f32 	%f60, %f58, %f59, %f57;
	ld.shared.f32 	%f61, [%r6+72];
	ld.const.f32 	%f62, [gauss_filter+76];
	fma.rn.f32 	%f63, %f61, %f62, %f60;
	ld.shared.f32 	%f64, [%r6+120];
	ld.const.f32 	%f65, [gauss_filter+80];
	fma.rn.f32 	%f66, %f64, %f65, %f63;
	ld.shared.f32 	%f67, [%r6+124];
	ld.const.f32 	%f68, [gauss_filter+84];
	fma.rn.f32 	%f69, %f67, %f68, %f66;
	ld.shared.f32 	%f70, [%r6+128];
	ld.const.f32 	%f71, [gauss_filter+88];
	fma.rn.f32 	%f72, %f70, %f71, %f69;
	ld.shared.f32 	%f73, [%r6+132];
	ld.const.f32 	%f74, [gauss_filter+92];
	fma.rn.f32 	%f75, %f73, %f74, %f72;
	ld.shared.f32 	%f76, [%r6+136];
	ld.const.f32 	%f77, [gauss_filter+96];
	fma.rn.f32 	%f78, %f76, %f77, %f75;
	mad.lo.s32 	%r21, %r7, %r5, %r3;
	cvta.to.global.u64 	%rd6, %rd2;
	mul.wide.s32 	%rd7, %r21, 4;
	add.s64 	%rd8, %rd6, %rd7;
	st.global.f32 	[%rd8], %f78;
$L__BB1_6:
	ret;

}
	// .globl	_Z20gradient_calc_kernelPfS_S_S_ii
.visible .entry _Z20gradient_calc_kernelPfS_S_S_ii(
	.param .u64 .ptr .align 1 _Z20gradient_calc_kernelPfS_S_S_ii_param_0,
	.param .u64 .ptr .align 1 _Z20gradient_calc_kernelPfS_S_S_ii_param_1,
	.param .u64 .ptr .align 1 _Z20gradient_calc_kernelPfS_S_S_ii_param_2,
	.param .u64 .ptr .align 1 _Z20gradient_calc_kernelPfS_S_S_ii_param_3,
	.param .u32 _Z20gradient_calc_kernelPfS_S_S_ii_param_4,
	.param .u32 _Z20gradient_calc_kernelPfS_S_S_ii_param_5
)
{
	.reg .pred 	%p<22>;
	.reg .b32 	%r<23>;
	.reg .b32 	%f<53>;
	.reg .b64 	%rd<15>;
	// demoted variable
	.shared .align 4 .b8 _ZZ20gradient_calc_kernelPfS_S_S_iiE6collab[784];
	ld.param.u64 	%rd1, [_Z20gradient_calc_kernelPfS_S_S_ii_param_0];
	ld.param.u64 	%rd2, [_Z20gradient_calc_kernelPfS_S_S_ii_param_1];
	ld.param.u64 	%rd3, [_Z20gradient_calc_kernelPfS_S_S_ii_param_2];
	ld.param.u64 	%rd4, [_Z20gradient_calc_kernelPfS_S_S_ii_param_3];
	ld.param.u32 	%r6, [_Z20gradient_calc_kernelPfS_S_S_ii_param_4];
	ld.param.u32 	%r7, [_Z20gradient_calc_kernelPfS_S_S_ii_param_5];
	mov.u32 	%r8, %ctaid.x;
	mov.u32 	%r1, %tid.x;
	mad.lo.s32 	%r9, %r8, 12, %r1;
	add.s32 	%r2, %r9, -1;
	mov.u32 	%r10, %ctaid.y;
	mov.u32 	%r3, %tid.y;
	mad.lo.s32 	%r4, %r10, 12, %r3;
	add.s32 	%r5, %r4, -1;
	setp.ne.s32 	%p3, %r4, 0;
	setp.gt.s32 	%p4, %r2, -1;
	setp.lt.s32 	%p5, %r2, %r6;
	and.pred  	%p6, %p4, %p5;
	setp.le.s32 	%p7, %r4, %r7;
	and.pred  	%p8, %p3, %p7;
	and.pred  	%p10, %p6, %p8;
	mov.f32 	%f52, 0f00000000;
	not.pred 	%p11, %p10;
	@%p11 bra 	$L__BB2_2;
	cvta.to.global.u64 	%rd5, %rd1;
	mad.lo.s32 	%r11, %r6, %r5, %r2;
	mul.wide.s32 	%rd6, %r11, 4;
	add.s64 	%rd7, %rd5, %rd6;
	ld.global.f32 	%f52, [%rd7];
$L__BB2_2:
	mov.u32 	%r12, _ZZ20gradient_calc_kernelPfS_S_S_iiE6collab;
	mad.lo.s32 	%r13, %r3, 56, %r12;
	shl.b32 	%r14, %r1, 2;
	add.s32 	%r15, %r13, %r14;
	st.shared.f32 	[%r15], %f52;
	bar.sync 	0;
	add.s32 	%r16, %r1, -13;
	setp.lt.u32 	%p13, %r16, -12;
	setp.eq.s32 	%p14, %r3, 0;
	or.pred  	%p15, %p14, %p13;
	mov.pred 	%p21, 0;
	@%p15 bra 	$L__BB2_4;
	add.s32 	%r17, %r3, -2;
	setp.lt.u32 	%p21, %r17, 12;
$L__BB2_4:
	setp.gt.s32 	%p16, %r4, %r7;
	setp.ge.s32 	%p17, %r2, %r6;
	not.pred 	%p18, %p21;
	or.pred  	%p19, %p17, %p18;
	or.pred  	%p20, %p16, %p19;
	@%p20 bra 	$L__BB2_6;
	mad.lo.s32 	%r19, %r1, 56, %r12;
	add.s32 	%r21, %r19, %r14;
	ld.shared.f32 	%f4, [%r21+-60];
	ld.const.f32 	%f5, [Gx_filter];
	fma.rn.f32 	%f6, %f4, %f5, 0f00000000;
	ld.const.f32 	%f7, [Gy_filter];
	fma.rn.f32 	%f8, %f4, %f7, 0f00000000;
	ld.shared.f32 	%f9, [%r21+-56];
	ld.const.f32 	%f10, [Gx_filter+4];
	fma.rn.f32 	%f11, %f9, %f10, %f6;
	ld.const.f32 	%f12, [Gy_filter+4];
	fma.rn.f32 	%f13, %f9, %f12, %f8;
	ld.shared.f32 	%f14, [%r21+-52];
	ld.const.f32 	%f15, [Gx_filter+8];
	fma.rn.f32 	%f16, %f14, %f15, %f11;
	ld.const.f32 	%f17, [Gy_filter+8];
	fma.rn.f32 	%f18, %f14, %f17, %f13;
	ld.shared.f32 	%f19, [%r21+-4];
	ld.const.f32 	%f20, [Gx_filter+12];
	fma.rn.f32 	%f21, %f19, %f20, %f16;
	ld.const.f32 	%f22, [Gy_filter+12];
	fma.rn.f32 	%f23, %f19, %f22, %f18;
	ld.shared.f32 	%f24, [%r21];
	ld.const.f32 	%f25, [Gx_filter+16];
	fma.rn.f32 	%f26, %f24, %f25, %f21;
	ld.const.f32 	%f27, [Gy_filter+16];
	fma.rn.f32 	%f28, %f24, %f27, %f23;
	ld.shared.f32 	%f29, [%r21+4];
	ld.const.f32 	%f30, [Gx_filter+20];
	fma.rn.f32 	%f31, %f29, %f30, %f26;
	ld.const.f32 	%f32, [Gy_filter+20];
	fma.rn.f32 	%f33, %f29, %f32, %f28;
	ld.shared.f32 	%f34, [%r21+52];
	ld.const.f32 	%f35, [Gx_filter+24];
	fma.rn.f32 	%f36, %f34, %f35, %f31;
	ld.const.f32 	%f37, [Gy_filter+24];
	fma.rn.f32 	%f38, %f34, %f37, %f33;
	ld.shared.f32 	%f39, [%r21+56];
	ld.const.f32 	%f40, [Gx_filter+28];
	fma.rn.f32 	%f41, %f39, %f40, %f36;
	ld.const.f32 	%f42, [Gy_filter+28];
	fma.rn.f32 	%f43, %f39, %f42, %f38;
	ld.shared.f32 	%f44, [%r21+60];
	ld.const.f32 	%f45, [Gx_filter+32];
	fma.rn.f32 	%f46, %f44, %f45, %f41;
	ld.const.f32 	%f47, [Gy_filter+32];
	fma.rn.f32 	%f48, %f44, %f47, %f43;
	mad.lo.s32 	%r22, %r6, %r5, %r2;
	cvta.to.global.u64 	%rd8, %rd2;
	mul.wide.s32 	%rd9, %r22, 4;
	add.s64 	%rd10, %rd8, %rd9;
	st.global.f32 	[%rd10], %f46;
	cvta.to.global.u64 	%rd11, %rd3;
	add.s64 	%rd12, %rd11, %rd9;
	st.global.f32 	[%rd12], %f48;
	abs.f32 	%f49, %f46;
	abs.f32 	%f50, %f48;
	add.f32 	%f51, %f49, %f50;
	cvta.to.global.u64 	%rd13, %rd4;
	add.s64 	%rd14, %rd13, %rd9;
	st.global.f32 	[%rd14], %f51;
$L__BB2_6:
	ret;

}
	// .globl	_Z17theta_calc_kernelPfS_Piii
.visible .entry _Z17theta_calc_kernelPfS_Piii(
	.param .u64 .ptr .align 1 _Z17theta_calc_kernelPfS_Piii_param_0,
	.param .u64 .ptr .align 1 _Z17theta_calc_kernelPfS_Piii_param_1,
	.param .u64 .ptr .align 1 _Z17theta_calc_kernelPfS_Piii_param_2,
	.param .u32 _Z17theta_calc_kernelPfS_Piii_param_3,
	.param .u32 _Z17theta_calc_kernelPfS_Piii_param_4
)
{
	.reg .pred 	%p<30>;
	.reg .b32 	%r<23>;
	.reg .b32 	%f<34>;
	.reg .b64 	%rd<26>;
	.reg .b64 	%fd<3>;

	ld.param.u64 	%rd2, [_Z17theta_calc_kernelPfS_Piii_param_0];
	ld.param.u64 	%rd3, [_Z17theta_calc_kernelPfS_Piii_param_1];
	ld.param.u64 	%rd4, [_Z17theta_calc_kernelPfS_Piii_param_2];
	ld.param.u32 	%r4, [_Z17theta_calc_kernelPfS_Piii_param_3];
	ld.param.u32 	%r5, [_Z17theta_calc_kernelPfS_Piii_param_4];
	cvta.to.global.u64 	%rd1, %rd4;
	mov.u32 	%r7, %ctaid.x;
	mov.u32 	%r8, %ntid.x;
	mov.u32 	%r9, %tid.x;
	mad.lo.s32 	%r1, %r7, %r8, %r9;
	mov.u32 	%r10, %ctaid.y;
	mov.u32 	%r11, %ntid.y;
	mov.u32 	%r12, %tid.y;
	mad.lo.s32 	%r13, %r10, %r11, %r12;
	setp.ge.s32 	%p1, %r1, %r4;
	setp.ge.s32 	%p2, %r13, %r5;
	or.pred  	%p3, %p1, %p2;
	@%p3 bra 	$L__BB3_16;
	cvta.to.global.u64 	%rd5, %rd3;
	cvta.to.global.u64 	%rd6, %rd2;
	mad.lo.s32 	%r3, %r4, %r13, %r1;
	mul.wide.s32 	%rd7, %r3, 4;
	add.s64 	%rd8, %rd5, %rd7;
	ld.global.f32 	%f2, [%rd8];
	add.s64 	%rd9, %rd6, %rd7;
	ld.global.f32 	%f3, [%rd9];
	abs.f32 	%f4, %f3;
	abs.f32 	%f5, %f2;
	setp.gt.f32 	%p4, %f5, %f4;
	selp.f32 	%f6, %f5, %f4, %p4;
	selp.f32 	%f7, %f4, %f5, %p4;
	div.rn.f32 	%f8, %f7, %f6;
	mul.f32 	%f9, %f8, %f8;
	fma.rn.f32 	%f10, %f9, 0f3B33710B, 0fBC807748;
	fma.rn.f32 	%f11, %f10, %f9, 0f3D2CDAB2;
	fma.rn.f32 	%f12, %f11, %f9, 0fBD992D10;
	fma.rn.f32 	%f13, %f12, %f9, 0f3DD9EA6C;
	fma.rn.f32 	%f14, %f13, %f9, 0fBE117CB1;
	fma.rn.f32 	%f15, %f14, %f9, 0f3E4CBCE0;
	fma.rn.f32 	%f16, %f15, %f9, 0fBEAAAA7D;
	mul.f32 	%f17, %f9, %f16;
	fma.rn.f32 	%f18, %f17, %f8, %f8;
	neg.f32 	%f19, %f18;
	fma.rn.f32 	%f20, 0f3F6EE581, 0f3FD774EB, %f19;
	selp.f32 	%f21, %f20, %f18, %p4;
	selp.f32 	%f22, 0f3F6EE581, 0f3FEEE581, %p4;
	selp.f32 	%f23, %f18, %f19, %p4;
	mov.b32 	%r14, %f3;
	fma.rn.f32 	%f24, %f22, 0f3FD774EB, %f23;
	setp.lt.s32 	%p5, %r14, 0;
	selp.f32 	%f25, %f24, %f21, %p5;
	add.f32 	%f26, %f5, %f4;
	setp.eq.f32 	%p6, %f6, 0f00000000;
	selp.f32 	%f27, 0f40490FDB, 0f00000000, %p5;
	setp.eq.f32 	%p7, %f4, %f5;
	selp.f32 	%f28, 0f4016CBE4, 0f3F490FDB, %p5;
	selp.f32 	%f29, %f28, %f25, %p7;
	selp.f32 	%f30, %f27, %f29, %p6;
	abs.f32 	%f31, %f26;
	setp.nan.f32 	%p8, %f31, %f31;
	copysign.f32 	%f32, %f2, %f30;
	selp.f32 	%f33, %f26, %f32, %p8;
	cvt.f64.f32 	%fd1, %f33;
	div.rn.f64 	%fd2, %fd1, 0d400921FB54411744;
	cvt.rn.f32.f64 	%f1, %fd2;
	setp.ltu.f32 	%p9, %f1, 0fBE000000;
	setp.geu.f32 	%p10, %f1, 0f3E000000;
	or.pred  	%p11, %p9, %p10;
	@%p11 bra 	$L__BB3_3;
	add.s64 	%rd25, %rd1, %rd7;
	mov.b32 	%r22, 0;
	st.global.u32 	[%rd25], %r22;
	bra.uni 	$L__BB3_16;
$L__BB3_3:
	setp.ltu.f32 	%p12, %f1, 0f3E000000;
	setp.geu.f32 	%p13, %f1, 0f3EC00000;
	or.pred  	%p14, %p12, %p13;
	@%p14 bra 	$L__BB3_5;
	add.s64 	%rd23, %rd1, %rd7;
	mov.b32 	%r21, 1;
	st.global.u32 	[%rd23], %r21;
	bra.uni 	$L__BB3_16;
$L__BB3_5:
	setp.ltu.f32 	%p15, %f1, 0f3EC00000;
	setp.geu.f32 	%p16, %f1, 0f3F200000;
	or.pred  	%p17, %p15, %p16;
	@%p17 bra 	$L__BB3_7;
	add.s64 	%rd21, %rd1, %rd7;
	mov.b32 	%r20, 2;
	st.global.u32 	[%rd21], %r20;
	bra.uni 	$L__BB3_16;
$L__BB3_7:
	setp.ltu.f32 	%p18, %f1, 0f3F200000;
	setp.geu.f32 	%p19, %f1, 0f3F600000;
	or.pred  	%p20, %p18, %p19;
	@%p20 bra 	$L__BB3_9;
	add.s64 	%rd19, %rd1, %rd7;
	mov.b32 	%r19, 3;
	st.global.u32 	[%rd19], %r19;
	bra.uni 	$L__BB3_16;
$L__BB3_9:
	setp.ltu.f32 	%p21, %f1, 0f3F600000;
	setp.geu.f32 	%p22, %f1, 0fBF600000;
	and.pred  	%p23, %p21, %p22;
	@%p23 bra 	$L__BB3_11;
	add.s64 	%rd17, %rd1, %rd7;
	mov.b32 	%r18, 4;
	st.global.u32 	[%rd17], %r18;
	bra.uni 	$L__BB3_16;
$L__BB3_11:
	setp.ltu.f32 	%p24, %f1, 0fBF600000;
	setp.geu.f32 	%p25, %f1, 0fBF200000;
	or.pred  	%p26, %p24, %p25;
	@%p26 bra 	$L__BB3_13;
	add.s64 	%rd15, %rd1, %rd7;
	mov.b32 	%r17, 5;
	st.global.u32 	[%rd15], %r17;
	bra.uni 	$L__BB3_16;
$L__BB3_13:
	setp.ltu.f32 	%p27, %f1, 0fBF200000;
	setp.geu.f32 	%p28, %f1, 0fBEC00000;
	or.pred  	%p29, %p27, %p28;
	@%p29 bra 	$L__BB3_15;
	add.s64 	%rd13, %rd1, %rd7;
	mov.b32 	%r16, 6;
	st.global.u32 	[%rd13], %r16;
	bra.uni 	$L__BB3_16;
$L__BB3_15:
	add.s64 	%rd11, %rd1, %rd7;
	mov.b32 	%r15, 7;
	st.global.u32 	[%rd11], %r15;
$L__BB3_16:
	ret;

}


// ===== COMPILED SASS (sm_100) =====

	.target	sm_100

	.elftype	@"ET_EXEC"


//--------------------- .note.nv.tkinfo           --------------------------
	.section	.note.nv.tkinfo,"",@"SHT_NOTE"
	.sectionflags	@"SHF_NOTE_NV_TKINFO"
	.tkinfo
        /*0018*/ 	.word	0x00000002
        /*0030*/ 	.string	""
        /*0030*/ 	.string	"ptxas"
        /*0030*/ 	.string	"Cuda compilation tools, release 13.0, V13.0.88"
        /*0030*/ 	.string	"Build cuda_13.0.r13.0/compiler.36424714_0"
        /*0030*/ 	.string	"-arch sm_100 -m 64 "



//--------------------- .note.nv.cuinfo           --------------------------
	.section	.note.nv.cuinfo,"",@"SHT_NOTE"
	.sectionflags	@"SHF_NOTE_NV_CUINFO"
        /*0018*/ 	.short	0x0002
        /*001a*/ 	.short	0x0064
        /*001c*/ 	.short	0x0082
	.zero		2


//--------------------- .nv.info                  --------------------------
	.section	.nv.info,"",@"SHT_CUDA_INFO"
	.align	4


	//----- nvinfo : EIATTR_REGCOUNT
	.align		4
        /*0000*/ 	.byte	0x04, 0x2f
        /*0002*/ 	.short	(.L_4 - .L_3)
	.align		4
.L_3:
        /*0004*/ 	.word	index@(_Z16grayscale_kernelPfS_S_S_ii)
        /*0008*/ 	.word	0x0000000d


	//----- nvinfo : EIATTR_FRAME_SIZE
	.align		4
.L_4:
        /*000c*/ 	.byte	0x04, 0x11
        /*000e*/ 	.short	(.L_6 - .L_5)
	.align		4
.L_5:
        /*0010*/ 	.word	index@($__internal_2_$__cuda_sm3x_div_rn_noftz_f32_slowpath)
        /*0014*/ 	.word	0x00000000


	//----- nvinfo : EIATTR_FRAME_SIZE
	.align		4
.L_6:
        /*0018*/ 	.byte	0x04, 0x11
        /*001a*/ 	.short	(.L_8 - .L_7)
	.align		4
.L_7:
        /*001c*/ 	.word	index@(_Z16grayscale_kernelPfS_S_S_ii)
        /*0020*/ 	.word	0x00000000


	//----- nvinfo : EIATTR_REGCOUNT
	.align		4
.L_8:
        /*0024*/ 	.byte	0x04, 0x2f
        /*0026*/ 	.short	(.L_10 - .L_9)
	.align		4
.L_9:
        /*0028*/ 	.word	index@(_Z22gaussian_filter_kernelPfS_ii)
        /*002c*/ 	.word	0x00000018


	//----- nvinfo : EIATTR_FRAME_SIZE
	.align		4
.L_10:
        /*0030*/ 	.byte	0x04, 0x11
        /*0032*/ 	.short	(.L_12 - .L_11)
	.align		4
.L_11:
        /*0034*/ 	.word	index@(_Z22gaussian_filter_kernelPfS_ii)
        /*0038*/ 	.word	0x00000000


	//----- nvinfo : EIATTR_REGCOUNT
	.align		4
.L_12:
        /*003c*/ 	.byte	0x04, 0x2f
        /*003e*/ 	.short	(.L_14 - .L_13)
	.align		4
.L_13:
        /*0040*/ 	.word	index@(_Z20gradient_calc_kernelPfS_S_S_ii)
        /*0044*/ 	.word	0x00000015


	//----- nvinfo : EIATTR_FRAME_SIZE
	.align		4
.L_14:
        /*0048*/ 	.byte	0x04, 0x11
        /*004a*/ 	.short	(.L_16 - .L_15)
	.align		4
.L_15:
        /*004c*/ 	.word	index@(_Z20gradient_calc_kernelPfS_S_S_ii)
        /*0050*/ 	.word	0x00000000


	//----- nvinfo : EIATTR_REGCOUNT
	.align		4
.L_16:
        /*0054*/ 	.byte	0x04, 0x2f
        /*0056*/ 	.short	(.L_18 - .L_17)
	.align		4
.L_17:
        /*0058*/ 	.word	index@(_Z17theta_calc_kernelPfS_Piii)
        /*005c*/ 	.word	0x00000017


	//----- nvinfo : EIATTR_FRAME_SIZE
	.align		4
.L_18:
        /*0060*/ 	.byte	0x04, 0x11
        /*0062*/ 	.short	(.L_20 - .L_19)
	.align		4
.L_19:
        /*0064*/ 	.word	index@($__internal_1_$__cuda_sm3x_div_rn_noftz_f32_slowpath)
        /*0068*/ 	.word	0x00000000


	//----- nvinfo : EIATTR_FRAME_SIZE
	.align		4
.L_20:
        /*006c*/ 	.byte	0x04, 0x11
        /*006e*/ 	.short	(.L_22 - .L_21)
	.align		4
.L_21:
        /*0070*/ 	.word	index@($__internal_0_$__cuda_sm20_div_rn_f64_full)
        /*0074*/ 	.word	0x00000000


	//----- nvinfo : EIATTR_FRAME_SIZE
	.align		4
.L_22:
        /*0078*/ 	.byte	0x04, 0x11
        /*007a*/ 	.short	(.L_24 - .L_23)
	.align		4
.L_23:
        /*007c*/ 	.word	index@(_Z17theta_calc_kernelPfS_Piii)
        /*0080*/ 	.word	0x00000000


	//----- nvinfo : EIATTR_MIN_STACK_SIZE
	.align		4
.L_24:
        /*0084*/ 	.byte	0x04, 0x12
        /*0086*/ 	.short	(.L_26 - .L_25)
	.align		4
.L_25:
        /*0088*/ 	.word	index@(_Z17theta_calc_kernelPfS_Piii)
        /*008c*/ 	.word	0x00000000


	//----- nvinfo : EIATTR_MIN_STACK_SIZE
	.align		4
.L_26:
        /*0090*/ 	.byte	0x04, 0x12
        /*0092*/ 	.short	(.L_28 - .L_27)
	.align		4
.L_27:
        /*0094*/ 	.word	index@(_Z20gradient_calc_kernelPfS_S_S_ii)
        /*0098*/ 	.word	0x00000000


	//----- nvinfo : EIATTR_MIN_STACK_SIZE
	.align		4
.L_28:
        /*009c*/ 	.byte	0x04, 0x12
        /*009e*/ 	.short	(.L_30 - .L_29)
	.align		4
.L_29:
        /*00a0*/ 	.word	index@(_Z22gaussian_filter_kernelPfS_ii)
        /*00a4*/ 	.word	0x00000000


	//----- nvinfo : EIATTR_MIN_STACK_SIZE
	.align		4
.L_30:
        /*00a8*/ 	.byte	0x04, 0x12
        /*00aa*/ 	.short	(.L_32 - .L_31)
	.align		4
.L_31:
        /*00ac*/ 	.word	index@(_Z16grayscale_kernelPfS_S_S_ii)
        /*00b0*/ 	.word	0x00000000
.L_32:


//--------------------- .nv.compat                --------------------------
	.section	.nv.compat,"",@"SHT_CUDA_COMPAT_INFO"
	.align	4
        /*0000*/ 	.byte	0x02, 0x09, 0x00, 0x00, 0x02, 0x02, 0x01, 0x00, 0x02, 0x05, 0x05, 0x00, 0x03, 0x07, 0x01, 0x01
        /*0010*/ 	.byte	0x02, 0x03, 0x00, 0x00, 0x02, 0x06, 0x01, 0x00, 0x04, 0x0b, 0x08, 0x00, 0x01, 0x00, 0x00, 0x00
        /*0020*/ 	.byte	0x00, 0x00, 0x00, 0x00


//--------------------- .nv.info._Z17theta_calc_kernelPfS_Piii --------------------------
	.section	.nv.info._Z17theta_calc_kernelPfS_Piii,"",@"SHT_CUDA_INFO"
	.sectionflags	@""
	.align	4


	//----- nvinfo : EIATTR_CUDA_API_VERSION
	.align		4
        /*0000*/ 	.byte	0x04, 0x37
        /*0002*/ 	.short	(.L_34 - .L_33)
.L_33:
        /*0004*/ 	.word	0x00000082


	//----- nvinfo : EIATTR_KPARAM_INFO
	.align		4
.L_34:
        /*0008*/ 	.byte	0x04, 0x17
        /*000a*/ 	.short	(.L_36 - .L_35)
.L_35:
        /*000c*/ 	.word	0x00000000
        /*0010*/ 	.short	0x0004
        /*0012*/ 	.short	0x001c
        /*0014*/ 	.byte	0x00, 0xf0, 0x11, 0x00


	//----- nvinfo : EIATTR_KPARAM_INFO
	.align		4
.L_36:
        /*0018*/ 	.byte	0x04, 0x17
        /*001a*/ 	.short	(.L_38 - .L_37)
.L_37:
        /*001c*/ 	.word	0x00000000
        /*0020*/ 	.short	0x0003
        /*0022*/ 	.short	0x0018
        /*0024*/ 	.byte	0x00, 0xf0, 0x11, 0x00


	//----- nvinfo : EIATTR_KPARAM_INFO
	.align		4
.L_38:
        /*0028*/ 	.byte	0x04, 0x17
        /*002a*/ 	.short	(.L_40 - .L_39)
.L_39:
        /*002c*/ 	.word	0x00000000
        /*0030*/ 	.short	0x0002
        /*0032*/ 	.short	0x0010
        /*0034*/ 	.byte	0x00, 0xf5, 0x21, 0x00


	//----- nvinfo : EIATTR_KPARAM_INFO
	.align		4
.L_40:
        /*0038*/ 	.byte	0x04, 0x17
        /*003a*/ 	.short	(.L_42 - .L_41)
.L_41:
        /*003c*/ 	.word	0x00000000
        /*0040*/ 	.short	0x0001
        /*0042*/ 	.short	0x0008
        /*0044*/ 	.byte	0x00, 0xf5, 0x21, 0x00


	//----- nvinfo : EIATTR_KPARAM_INFO
	.align		4
.L_42:
        /*0048*/ 	.byte	0x04, 0x17
        /*004a*/ 	.short	(.L_44 - .L_43)
.L_43:
        /*004c*/ 	.word	0x00000000
        /*0050*/ 	.short	0x0000
        /*0052*/ 	.short	0x0000
        /*0054*/ 	.byte	0x00, 0xf5, 0x21, 0x00


	//----- nvinfo : EIATTR_SPARSE_MMA_MASK
	.align		4
.L_44:
        /*0058*/ 	.byte	0x03, 0x50
        /*005a*/ 	.short	0x0000


	//----- nvinfo : EIATTR_MAXREG_COUNT
	.align		4
        /*005c*/ 	.byte	0x03, 0x1b
        /*005e*/ 	.short	0x00ff


	//----- nvinfo : EIATTR_MERCURY_ISA_VERSION
	.align		4
        /*0060*/ 	.byte	0x03, 0x5f
        /*0062*/ 	.short	0x0101


	//----- nvinfo : EIATTR_VRC_CTA_INIT_COUNT
	.align		4
        /*0064*/ 	.byte	0x02, 0x4a
	.zero		1
	.zero		1


	//----- nvinfo : EIATTR_EXIT_INSTR_OFFSETS
	.align		4
        /*0068*/ 	.byte	0x04, 0x1c
        /*006a*/ 	.short	(.L_46 - .L_45)


	//   ....[0]....
.L_45:
        /*006c*/ 	.word	0x000000c0


	//   ....[1]....
        /*0070*/ 	.word	0x000005d0


	//   ....[2]....
        /*0074*/ 	.word	0x00000640


	//   ....[3]....
        /*0078*/ 	.word	0x000006b0


	//   ....[4]....
        /*007c*/ 	.word	0x00000720


	//   ....[5]....
        /*0080*/ 	.word	0x00000790


	//   ....[6]....
        /*0084*/ 	.word	0x00000800


	//   ....[7]....
        /*0088*/ 	.word	0x00000870


	//   ....[8]....
        /*008c*/ 	.word	0x000008c0


	//----- nvinfo : EIATTR_CRS_STACK_SIZE
	.align		4
.L_46:
        /*0090*/ 	.byte	0x04, 0x1e
        /*0092*/ 	.short	(.L_48 - .L_47)
.L_47:
        /*0094*/ 	.word	0x00000000


	//----- nvinfo : EIATTR_CBANK_PARAM_SIZE
	.align		4
.L_48:
        /*0098*/ 	.byte	0x03, 0x19
        /*009a*/ 	.short	0x0020


	//----- nvinfo : EIATTR_PARAM_CBANK
	.align		4
        /*009c*/ 	.byte	0x04, 0x0a
        /*009e*/ 	.short	(.L_50 - .L_49)
	.align		4
.L_49:
        /*00a0*/ 	.word	index@(.nv.constant0._Z17theta_calc_kernelPfS_Piii)
        /*00a4*/ 	.short	0x0380
        /*00a6*/ 	.short	0x0020


	//----- nvinfo : EIATTR_SW_WAR
	.align		4
.L_50:
        /*00a8*/ 	.byte	0x04, 0x36
        /*00aa*/ 	.short	(.L_52 - .L_51)
.L_51:
        /*00ac*/ 	.word	0x00000008
.L_52:


//--------------------- .nv.info._Z20gradient_calc_kernelPfS_S_S_ii --------------------------
	.section	.nv.info._Z20gradient_calc_kernelPfS_S_S_ii,"",@"SHT_CUDA_INFO"
	.sectionflags	@""
	.align	4


	//----- nvinfo : EIATTR_CUDA_API_VERSION
	.align		4
        /*0000*/ 	.byte	0x04, 0x37
        /*0002*/ 	.short	(.L_54 - .L_53)
.L_53:
        /*0004*/ 	.word	0x00000082


	//----- nvinfo : EIATTR_KPARAM_INFO
	.align		4
.L_54:
        /*0008*/ 	.byte	0x04, 0x17
        /*000a*/ 	.short	(.L_56 - .L_55)
.L_55:
        /*000c*/ 	.word	0x00000000
        /*0010*/ 	.short	0x0005
        /*0012*/ 	.short	0x0024
        /*0014*/ 	.byte	0x00, 0xf0, 0x11, 0x00


	//----- nvinfo : EIATTR_KPARAM_INFO
	.align		4
.L_56:
        /*0018*/ 	.byte	0x04, 0x17
        /*001a*/ 	.short	(.L_58 - .L_57)
.L_57:
        /*001c*/ 	.word	0x00000000
        /*0020*/ 	.short	0x0004
        /*0022*/ 	.short	0x0020
        /*0024*/ 	.byte	0x00, 0xf0, 0x11, 0x00


	//----- nvinfo : EIATTR_KPARAM_INFO
	.align		4
.L_58:
        /*0028*/ 	.byte	0x04, 0x17
        /*002a*/ 	.short	(.L_60 - .L_59)
.L_59:
        /*002c*/ 	.word	0x00000000
        /*0030*/ 	.short	0x0003
        /*0032*/ 	.short	0x0018
        /*0034*/ 	.byte	0x00, 0xf5, 0x21, 0x00


	//----- nvinfo : EIATTR_KPARAM_INFO
	.align		4
.L_60:
        /*0038*/ 	.byte	0x04, 0x17
        /*003a*/ 	.short	(.L_62 - .L_61)
.L_61:
        /*003c*/ 	.word	0x00000000
        /*0040*/ 	.short	0x0002
        /*0042*/ 	.short	0x0010
        /*0044*/ 	.byte	0x00, 0xf5, 0x21, 0x00


	//----- nvinfo : EIATTR_KPARAM_INFO
	.align		4
.L_62:
        /*0048*/ 	.byte	0x04, 0x17
        /*004a*/ 	.short	(.L_64 - .L_63)
.L_63:
        /*004c*/ 	.word	0x00000000
        /*0050*/ 	.short	0x0001
        /*0052*/ 	.short	0x0008
        /*0054*/ 	.byte	0x00, 0xf5, 0x21, 0x00


	//----- nvinfo : EIATTR_KPARAM_INFO
	.align		4
.L_64:
        /*0058*/ 	.byte	0x04, 0x17
        /*005a*/ 	.short	(.L_66 - .L_65)
.L_65:
        /*005c*/ 	.word	0x00000000
        /*0060*/ 	.short	0x0000
        /*0062*/ 	.short	0x0000
        /*0064*/ 	.byte	0x00, 0xf5, 0x21, 0x00


	//----- nvinfo : EIATTR_SPARSE_MMA_MASK
	.align		4
.L_66:
        /*0068*/ 	.byte	0x03, 0x50
        /*006a*/ 	.short	0x0000


	//----- nvinfo : EIATTR_MAXREG_COUNT
	.align		4
        /*006c*/ 	.byte	0x03, 0x1b
        /*006e*/ 	.short	0x00ff


	//----- nvinfo : EIATTR_NUM_BARRIERS
	.align		4
        /*0070*/ 	.byte	0x02, 0x4c
        /*0072*/ 	.byte	0x01
	.zero		1


	//----- nvinfo : EIATTR_MERCURY_ISA_VERSION
	.align		4
        /*0074*/ 	.byte	0x03, 0x5f
        /*0076*/ 	.short	0x0101


	//----- nvinfo : EIATTR_VRC_CTA_INIT_COUNT
	.align		4
        /*0078*/ 	.byte	0x02, 0x4a
	.zero		1
	.zero		1


	//----- nvinfo : EIATTR_EXIT_INSTR_OFFSETS
	.align		4
        /*007c*/ 	.byte	0x04, 0x1c
        /*007e*/ 	.short	(.L_68 - .L_67)


	//   ....[0]....
.L_67:
        /*0080*/ 	.word	0x00000230


	//   ....[1]....
        /*0084*/ 	.word	0x00000530


	//----- nvinfo : EIATTR_CBANK_PARAM_SIZE
	.align		4
.L_68:
        /*0088*/ 	.byte	0x03, 0x19
        /*008a*/ 	.short	0x0028


	//----- nvinfo : EIATTR_PARAM_CBANK
	.align		4
        /*008c*/ 	.byte	0x04, 0x0a
        /*008e*/ 	.short	(.L_70 - .L_69)
	.align		4
.L_69:
        /*0090*/ 	.word	index@(.nv.constant0._Z20gradient_calc_kernelPfS_S_S_ii)
        /*0094*/ 	.short	0x0380
        /*0096*/ 	.short	0x0028


	//----- nvinfo : EIATTR_SW_WAR
	.align		4
.L_70:
        /*0098*/ 	.byte	0x04, 0x36
        /*009a*/ 	.short	(.L_72 - .L_71)
.L_71:
        /*009c*/ 	.word	0x00000008
.L_72:


//--------------------- .nv.info._Z22gaussian_filter_kernelPfS_ii --------------------------
	.section	.nv.info._Z22gaussian_filter_kernelPfS_ii,"",@"SHT_CUDA_INFO"
	.sectionflags	@""
	.align	4


	//----- nvinfo : EIATTR_CUDA_API_VERSION
	.align		4
        /*0000*/ 	.byte	0x04, 0x37
        /*0002*/ 	.short	(.L_74 - .L_73)
.L_73:
        /*0004*/ 	.word	0x00000082


	//----- nvinfo : EIATTR_KPARAM_INFO
	.align		4
.L_74:
        /*0008*/ 	.byte	0x04, 0x17
        /*000a*/ 	.short	(.L_76 - .L_75)
.L_75:
        /*000c*/ 	.word	0x00000000
        /*0010*/ 	.short	0x0003
        /*0012*/ 	.short	0x0014
        /*0014*/ 	.byte	0x00, 0xf0, 0x11, 0x00


	//----- nvinfo : EIATTR_KPARAM_INFO
	.align		4
.L_76:
        /*0018*/ 	.byte	0x04, 0x17
        /*001a*/ 	.short	(.L_78 - .L_77)
.L_77:
        /*001c*/ 	.word	0x00000000
        /*0020*/ 	.short	0x0002
        /*0022*/ 	.short	0x0010
        /*0024*/ 	.byte	0x00, 0xf0, 0x11, 0x00


	//----- nvinfo : EIATTR_KPARAM_INFO
	.align		4
.L_78:
        /*0028*/ 	.byte	0x04, 0x17
        /*002a*/ 	.short	(.L_80 - .L_79)
.L_79:
        /*002c*/ 	.word	0x00000000
        /*0030*/ 	.short	0x0001
        /*0032*/ 	.short	0x0008
        /*0034*/ 	.byte	0x00, 0xf5, 0x21, 0x00


	//----- nvinfo : EIATTR_KPARAM_INFO
	.align		4
.L_80:
        /*0038*/ 	.byte	0x04, 0x17
        /*003a*/ 	.short	(.L_82 - .L_81)
.L_81:
        /*003c*/ 	.word	0x00000000
        /*0040*/ 	.short	0x0000
        /*0042*/ 	.short	0x0000
        /*0044*/ 	.byte	0x00, 0xf5, 0x21, 0x00


	//----- nvinfo : EIATTR_SPARSE_MMA_MASK
	.align		4
.L_82:
        /*0048*/ 	.byte	0x03, 0x50
        /*004a*/ 	.short	0x0000


	//----- nvinfo : EIATTR_MAXREG_COUNT
	.align		4
        /*004c*/ 	.byte	0x03, 0x1b
        /*004e*/ 	.short	0x00ff


	//----- nvinfo : EIATTR_NUM_BARRIERS
	.align		4
        /*0050*/ 	.byte	0x02, 0x4c
        /*0052*/ 	.byte	0x01
	.zero		1


	//----- nvinfo : EIATTR_MERCURY_ISA_VERSION
	.align		4
        /*0054*/ 	.byte	0x03, 0x5f
        /*0056*/ 	.short	0x0101


	//----- nvinfo : EIATTR_VRC_CTA_INIT_COUNT
	.align		4
        /*0058*/ 	.byte	0x02, 0x4a
	.zero		1
	.zero		1


	//----- nvinfo : EIATTR_EXIT_INSTR_OFFSETS
	.align		4
        /*005c*/ 	.byte	0x04, 0x1c
        /*005e*/ 	.short	(.L_84 - .L_83)


	//   ....[0]....
.L_83:
        /*0060*/ 	.word	0x00000210


	//   ....[1]....
        /*0064*/ 	.word	0x000005f0


	//----- nvinfo : EIATTR_CBANK_PARAM_SIZE
	.align		4
.L_84:
        /*0068*/ 	.byte	0x03, 0x19
        /*006a*/ 	.short	0x0018


	//----- nvinfo : EIATTR_PARAM_CBANK
	.align		4
        /*006c*/ 	.byte	0x04, 0x0a
        /*006e*/ 	.short	(.L_86 - .L_85)
	.align		4
.L_85:
        /*0070*/ 	.word	index@(.nv.constant0._Z22gaussian_filter_kernelPfS_ii)
        /*0074*/ 	.short	0x0380
        /*0076*/ 	.short	0x0018


	//----- nvinfo : EIATTR_SW_WAR
	.align		4
.L_86:
        /*0078*/ 	.byte	0x04, 0x36
        /*007a*/ 	.short	(.L_88 - .L_87)
.L_87:
        /*007c*/ 	.word	0x00000008
.L_88:


//--------------------- .nv.info._Z16grayscale_kernelPfS_S_S_ii --------------------------
	.section	.nv.info._Z16grayscale_kernelPfS_S_S_ii,"",@"SHT_CUDA_INFO"
	.sectionflags	@""
	.align	4


	//----- nvinfo : EIATTR_CUDA_API_VERSION
	.align		4
        /*0000*/ 	.byte	0x04, 0x37
        /*0002*/ 	.short	(.L_90 - .L_89)
.L_89:
        /*0004*/ 	.word	0x00000082


	//----- nvinfo : EIATTR_KPARAM_INFO
	.align		4
.L_90:
        /*0008*/ 	.byte	0x04, 0x17
        /*000a*/ 	.short	(.L_92 - .L_91)
.L_91:
        /*000c*/ 	.word	0x00000000
        /*0010*/ 	.short	0x0005
        /*0012*/ 	.short	0x0024
        /*0014*/ 	.byte	0x00, 0xf0, 0x11, 0x00


	//----- nvinfo : EIATTR_KPARAM_INFO
	.align		4
.L_92:
        /*0018*/ 	.byte	0x04, 0x17
        /*001a*/ 	.short	(.L_94 - .L_93)
.L_93:
        /*001c*/ 	.word	0x00000000
        /*0020*/ 	.short	0x0004
        /*0022*/ 	.short	0x0020
        /*0024*/ 	.byte	0x00, 0xf0, 0x11, 0x00


	//----- nvinfo : EIATTR_KPARAM_INFO
	.align		4
.L_94:
        /*0028*/ 	.byte	0x04, 0x17
        /*002a*/ 	.short	(.L_96 - .L_95)
.L_95:
        /*002c*/ 	.word	0x00000000
        /*0030*/ 	.short	0x0003
        /*0032*/ 	.short	0x0018
        /*0034*/ 	.byte	0x00, 0xf5, 0x21, 0x00


	//----- nvinfo : EIATTR_KPARAM_INFO
	.align		4
.L_96:
        /*0038*/ 	.byte	0x04, 0x17
        /*003a*/ 	.short	(.L_98 - .L_97)
.L_97:
        /*003c*/ 	.word	0x00000000
        /*0040*/ 	.short	0x0002
        /*0042*/ 	.short	0x0010
        /*0044*/ 	.byte	0x00, 0xf5, 0x21, 0x00


	//----- nvinfo : EIATTR_KPARAM_INFO
	.align		4
.L_98:
        /*0048*/ 	.byte	0x04, 0x17
        /*004a*/ 	.short	(.L_100 - .L_99)
.L_99:
        /*004c*/ 	.word	0x00000000
        /*0050*/ 	.short	0x0001
        /*0052*/ 	.short	0x0008
        /*0054*/ 	.byte	0x00, 0xf5, 0x21, 0x00


	//----- nvinfo : EIATTR_KPARAM_INFO
	.align		4
.L_100:
        /*0058*/ 	.byte	0x04, 0x17
        /*005a*/ 	.short	(.L_102 - .L_101)
.L_101:
        /*005c*/ 	.word	0x00000000
        /*0060*/ 	.short	0x0000
        /*0062*/ 	.short	0x0000
        /*0064*/ 	.byte	0x00, 0xf5, 0x21, 0x00


	//----- nvinfo : EIATTR_SPARSE_MMA_MASK
	.align		4
.L_102:
        /*0068*/ 	.byte	0x03, 0x50
        /*006a*/ 	.short	0x0000


	//----- nvinfo : EIATTR_MAXREG_COUNT
	.align		4
        /*006c*/ 	.byte	0x03, 0x1b
        /*006e*/ 	.short	0x00ff


	//----- nvinfo : EIATTR_MERCURY_ISA_VERSION
	.align		4
        /*0070*/ 	.byte	0x03, 0x5f
        /*0072*/ 	.short	0x0101


	//----- nvinfo : EIATTR_VRC_CTA_INIT_COUNT
	.align		4
        /*0074*/ 	.byte	0x02, 0x4a
	.zero		1
	.zero		1


	//----- nvinfo : EIATTR_EXIT_INSTR_OFFSETS
	.align		4
        /*0078*/ 	.byte	0x04, 0x1c
        /*007a*/ 	.short	(.L_104 - .L_103)


	//   ....[0]....
.L_103:
        /*007c*/ 	.word	0x000000c0


	//   ....[1]....
        /*0080*/ 	.word	0x000002a0


	//----- nvinfo : EIATTR_CRS_STACK_SIZE
	.align		4
.L_104:
        /*0084*/ 	.byte	0x04, 0x1e
        /*0086*/ 	.short	(.L_106 - .L_105)
.L_105:
        /*0088*/ 	.word	0x00000000


	//----- nvinfo : EIATTR_CBANK_PARAM_SIZE
	.align		4
.L_106:
        /*008c*/ 	.byte	0x03, 0x19
        /*008e*/ 	.short	0x0028


	//----- nvinfo : EIATTR_PARAM_CBANK
	.align		4
        /*0090*/ 	.byte	0x04, 0x0a
        /*0092*/ 	.short	(.L_108 - .L_107)
	.align		4
.L_107:
        /*0094*/ 	.word	index@(.nv.constant0._Z16grayscale_kernelPfS_S_S_ii)
        /*0098*/ 	.short	0x0380
        /*009a*/ 	.short	0x0028


	//----- nvinfo : EIATTR_SW_WAR
	.align		4
.L_108:
        /*009c*/ 	.byte	0x04, 0x36
        /*009e*/ 	.short	(.L_110 - .L_109)
.L_109:
        /*00a0*/ 	.word	0x00000008
.L_110:


//--------------------- .nv.callgraph             --------------------------
	.section	.nv.callgraph,"",@"SHT_CUDA_CALLGRAPH"
	.align	4
	.sectionentsize	8
	.align		4
        /*0000*/ 	.word	0x00000000
	.align		4
        /*0004*/ 	.word	0xffffffff
	.align		4
        /*0008*/ 	.word	0x00000000
	.align		4
        /*000c*/ 	.word	0xfffffffe
	.align		4
        /*0010*/ 	.word	0x00000000
	.align		4
        /*0014*/ 	.word	0xfffffffd
	.align		4
        /*0018*/ 	.word	0x00000000
	.align		4
        /*001c*/ 	.word	0xfffffffc


//--------------------- .nv.constant3             --------------------------
	.section	.nv.constant3,"a",@progbits
	.align	4
.nv.constant3:
	.type		gauss_filter,@object
	.size		gauss_filter,(Gx_filter - gauss_filter)
gauss_filter:
	.zero		100
	.type		Gx_filter,@object
	.size		Gx_filter,(Gy_filter - Gx_filter)
Gx_filter:
        /*0064*/ 	.byte	0x00, 0x00, 0x80, 0xbf, 0x00, 0x00, 0x00, 0x00, 0x00, 0x00, 0x80, 0x3f, 0x00, 0x00, 0x00, 0xc0
        /*0074*/ 	.byte	0x00, 0x00, 0x00, 0x00, 0x00, 0x00, 0x00, 0x40, 0x00, 0x00, 0x80, 0xbf, 0x00, 0x00, 0x00, 0x00
        /*0084*/ 	.byte	0x00, 0x00, 0x80, 0x3f
	.type		Gy_filter,@object
	.size		Gy_filter,(.L_2 - Gy_filter)
Gy_filter:
        /*0088*/ 	.byte	0x00, 0x00, 0x80, 0x3f, 0x00, 0x00, 0x00, 0x40, 0x00, 0x00, 0x80, 0x3f, 0x00, 0x00, 0x00, 0x00
        /*0098*/ 	.byte	0x00, 0x00, 0x00, 0x00, 0x00, 0x00, 0x00, 0x00, 0x00, 0x00, 0x80, 0xbf, 0x00, 0x00, 0x40, 0xc0
        /*00a8*/ 	.byte	0x00, 0x00, 0x00, 0x00
.L_2:


//--------------------- .text._Z17theta_calc_kernelPfS_Piii --------------------------
	.section	.text._Z17theta_calc_kernelPfS_Piii,"ax",@progbits
	.align	128
        .global         _Z17theta_calc_kernelPfS_Piii
        .type           _Z17theta_calc_kernelPfS_Piii,@function
        .size           _Z17theta_calc_kernelPfS_Piii,(.L_x_38 - _Z17theta_calc_kernelPfS_Piii)
        .other          _Z17theta_calc_kernelPfS_Piii,@"STO_CUDA_ENTRY STV_DEFAULT"
_Z17theta_calc_kernelPfS_Piii:
.text._Z17theta_calc_kernelPfS_Piii:
[----:B------:R-:W-:Y:S01]  /*0000*/  LDC R1, c[0x0][0x37c] ;  /* 0x0000df00ff017b82 */ /* 0x000fe20000000800 */
[----:B------:R-:W0:Y:S07]  /*0010*/  S2R R0, SR_TID.Y ;  /* 0x0000000000007919 */ /* 0x000e2e0000002200 */
[----:B------:R-:W1:Y:S01]  /*0020*/  LDC R4, c[0x0][0x360] ;  /* 0x0000d800ff047b82 */ /* 0x000e620000000800 */
[----:B------:R-:W2:Y:S01]  /*0030*/  LDCU.64 UR6, c[0x0][0x398] ;  /* 0x00007300ff0677ac */ /* 0x000ea20008000a00 */
[----:B------:R-:W1:Y:S06]  /*0040*/  S2R R5, SR_TID.X ;  /* 0x0000000000057919 */ /* 0x000e6c0000002100 */
[----:B------:R-:W0:Y:S08]  /*0050*/  S2UR UR5, SR_CTAID.Y ;  /* 0x00000000000579c3 */ /* 0x000e300000002600 */
[----:B------:R-:W0:Y:S08]  /*0060*/  LDC R3, c[0x0][0x364] ;  /* 0x0000d900ff037b82 */ /* 0x000e300000000800 */
[----:B------:R-:W1:Y:S01]  /*0070*/  S2UR UR4, SR_CTAID.X ;  /* 0x00000000000479c3 */ /* 0x000e620000002500 */
[----:B0-----:R-:W-:-:S05]  /*0080*/  IMAD R3, R3, UR5, R0 ;  /* 0x0000000503037c24 */ /* 0x001fca000f8e0200 */
[----:B--2---:R-:W-:Y:S01]  /*0090*/  ISETP.GE.AND P0, PT, R3, UR7, PT ;  /* 0x0000000703007c0c */ /* 0x004fe2000bf06270 */
[----:B-1----:R-:W-:-:S05]  /*00a0*/  IMAD R4, R4, UR4, R5 ;  /* 0x0000000404047c24 */ /* 0x002fca000f8e0205 */
[----:B------:R-:W-:-:S13]  /*00b0*/  ISETP.GE.OR P0, PT, R4, UR6, P0 ;  /* 0x0000000604007c0c */ /* 0x000fda0008706670 */
[----:B------:R-:W-:Y:S05]  /*00c0*/  @P0 EXIT ;  /* 0x000000000000094d */ /* 0x000fea0003800000 */
[----:B------:R-:W0:Y:S01]  /*00d0*/  LDC.64 R6, c[0x0][0x388] ;  /* 0x0000e200ff067b82 */ /* 0x000e220000000a00 */
[----:B------:R-:W1:Y:S01]  /*00e0*/  LDCU.64 UR4, c[0x0][0x358] ;  /* 0x00006b00ff0477ac */ /* 0x000e620008000a00 */
[----:B------:R-:W-:-:S06]  /*00f0*/  IMAD R4, R3, UR6, R4 ;  /* 0x0000000603047c24 */ /* 0x000fcc000f8e0204 */
[----:B------:R-:W2:Y:S01]  /*0100*/  LDC.64 R8, c[0x0][0x380] ;  /* 0x0000e000ff087b82 */ /* 0x000ea20000000a00 */
[----:B0-----:R-:W-:-:S05]  /*0110*/  IMAD.WIDE R6, R4, 0x4, R6 ;  /* 0x0000000404067825 */ /* 0x001fca00078e0206 */
[----:B-1----:R-:W3:Y:S01]  /*0120*/  LDG.E R2, desc[UR4][R6.64] ;  /* 0x0000000406027981 */ /* 0x002ee2000c1e1900 */
[----:B--2---:R-:W-:-:S05]  /*0130*/  IMAD.WIDE R8, R4, 0x4, R8 ;  /* 0x0000000404087825 */ /* 0x004fca00078e0208 */
[----:B------:R-:W3:Y:S01]  /*0140*/  LDG.E R5, desc[UR4][R8.64] ;  /* 0x0000000408057981 */ /* 0x000ee2000c1e1900 */
[----:B------:R-:W-:Y:S01]  /*0150*/  BSSY.RECONVERGENT B0, `(.L_x_0) ;  /* 0x000000f000007945 */ /* 0x000fe20003800200 */
[----:B---3--:R-:W-:-:S04]  /*0160*/  FSETP.GT.AND P2, PT, |R2|, |R5|, PT ;  /* 0x400000050200720b */ /* 0x008fc80003f44200 */
[----:B------:R-:W-:-:S04]  /*0170*/  FSEL R3, |R2|, |R5|, P2 ;  /* 0x4000000502037208 */ /* 0x000fc80001000200 */
[----:B------:R-:W0:Y:S01]  /*0180*/  MUFU.RCP R10, R3 ;  /* 0x00000003000a7308 */ /* 0x000e220000001000 */
[----:B------:R-:W-:-:S07]  /*0190*/  FSEL R0, |R5|, |R2|, P2 ;  /* 0x4000000205007208 */ /* 0x000fce0001000200 */
[----:B------:R-:W1:Y:S01]  /*01a0*/  FCHK P0, R0, R3 ;  /* 0x0000000300007302 */ /* 0x000e620000000000 */
[----:B0-----:R-:W-:-:S04]  /*01b0*/  FFMA R11, -R3, R10, 1 ;  /* 0x3f800000030b7423 */ /* 0x001fc8000000010a */
[----:B------:R-:W-:-:S04]  /*01c0*/  FFMA R11, R10, R11, R10 ;  /* 0x0000000b0a0b7223 */ /* 0x000fc8000000000a */
[----:B------:R-:W-:-:S04]  /*01d0*/  FFMA R10, R0, R11, RZ ;  /* 0x0000000b000a7223 */ /* 0x000fc800000000ff */
[----:B------:R-:W-:-:S04]  /*01e0*/  FFMA R12, -R3, R10, R0 ;  /* 0x0000000a030c7223 */ /* 0x000fc80000000100 */
[----:B------:R-:W-:Y:S01]  /*01f0*/  FFMA R10, R11, R12, R10 ;  /* 0x0000000c0b0a7223 */ /* 0x000fe2000000000a */
[----:B-1----:R-:W-:Y:S06]  /*0200*/  @!P0 BRA `(.L_x_1) ;  /* 0x00000000000c8947 */ /* 0x002fec0003800000 */
[----:B------:R-:W-:-:S07]  /*0210*/  MOV R6, 0x230 ;  /* 0x0000023000067802 */ /* 0x000fce0000000f00 */
[----:B------:R-:W-:Y:S05]  /*0220*/  CALL.REL.NOINC `($__internal_1_$__cuda_sm3x_div_rn_noftz_f32_slowpath) ;  /* 0x0000000800ec7944 */ /* 0x000fea0003c00000 */
[----:B------:R-:W-:-:S07]  /*0230*/  IMAD.MOV.U32 R10, RZ, RZ, R0 ;  /* 0x000000ffff0a7224 */ /* 0x000fce00078e0000 */
.L_x_1:
[----:B------:R-:W-:Y:S05]  /*0240*/  BSYNC.RECONVERGENT B0 ;  /* 0x0000000000007941 */ /* 0x000fea0003800200 */
.L_x_0:
[----:B------:R-:W-:Y:S02]  /*0250*/  IMAD.MOV.U32 R7, RZ, RZ, 0x3b33710b ;  /* 0x3b33710bff077424 */ /* 0x000fe400078e00ff */
[----:B------:R-:W-:Y:S01]  /*0260*/  FMUL R0, R10, R10 ;  /* 0x0000000a0a007220 */ /* 0x000fe20000400000 */
[----:B------:R-:W-:Y:S01]  /*0270*/  IMAD.MOV.U32 R11, RZ, RZ, 0x3f6ee581 ;  /* 0x3f6ee581ff0b7424 */ /* 0x000fe200078e00ff */
[----:B------:R-:W-:Y:S01]  /*0280*/  ISETP.GE.AND P0, PT, R5, RZ, PT ;  /* 0x000000ff0500720c */ /* 0x000fe20003f06270 */
[----:B------:R-:W-:Y:S02]  /*0290*/  IMAD.MOV.U32 R8, RZ, RZ, 0x54411744 ;  /* 0x54411744ff087424 */ /* 0x000fe400078e00ff */
[C---:B------:R-:W-:Y:S01]  /*02a0*/  FFMA R7, R0.reuse, R7, -0.015681877732276916504 ;  /* 0xbc80774800077423 */ /* 0x040fe20000000007 */
[----:B------:R-:W-:Y:S01]  /*02b0*/  FSETP.NEU.AND P1, PT, R3, RZ, PT ;  /* 0x000000ff0300720b */ /* 0x000fe20003f2d000 */
[----:B------:R-:W-:Y:S01]  /*02c0*/  IMAD.MOV.U32 R6, RZ, RZ, 0x1 ;  /* 0x00000001ff067424 */ /* 0x000fe200078e00ff */
[----:B------:R-:W-:Y:S01]  /*02d0*/  FSETP.NEU.AND P3, PT, |R5|, |R2|, PT ;  /* 0x400000020500720b */ /* 0x000fe20003f6d200 */
[----:B------:R-:W-:Y:S01]  /*02e0*/  FFMA R7, R0, R7, 0.042200751602649688721 ;  /* 0x3d2cdab200077423 */ /* 0x000fe20000000007 */
[----:B------:R-:W-:Y:S01]  /*02f0*/  FADD R5, |R2|, |R5| ;  /* 0x4000000502057221 */ /* 0x000fe20000000200 */
[----:B------:R-:W-:Y:S02]  /*0300*/  BSSY.RECONVERGENT B0, `(.L_x_2) ;  /* 0x0000026000007945 */ /* 0x000fe40003800200 */
[----:B------:R-:W-:-:S04]  /*0310*/  FFMA R7, R0, R7, -0.074792981147766113281 ;  /* 0xbd992d1000077423 */ /* 0x000fc80000000007 */
[----:B------:R-:W-:-:S04]  /*0320*/  FFMA R7, R0, R7, 0.10640415549278259277 ;  /* 0x3dd9ea6c00077423 */ /* 0x000fc80000000007 */
[----:B------:R-:W-:-:S04]  /*0330*/  FFMA R7, R0, R7, -0.14207722246646881104 ;  /* 0xbe117cb100077423 */ /* 0x000fc80000000007 */
[C---:B------:R-:W-:Y:S02]  /*0340*/  FFMA R9, R0.reuse, R7, 0.19993925094604492188 ;  /* 0x3e4cbce000097423 */ /* 0x040fe40000000007 */
[----:B------:R-:W0:Y:S02]  /*0350*/  MUFU.RCP64H R7, 3.1415920257568359375 ;  /* 0x400921fb00077908 */ /* 0x000e240000001800 */
[----:B------:R-:W-:-:S04]  /*0360*/  FFMA R9, R0, R9, -0.33333197236061096191 ;  /* 0xbeaaaa7d00097423 */ /* 0x000fc80000000009 */
[----:B------:R-:W-:Y:S01]  /*0370*/  FMUL R9, R0, R9 ;  /* 0x0000000900097220 */ /* 0x000fe20000400000 */
[----:B------:R-:W-:-:S03]  /*0380*/  FSEL R0, R11, 1.8663789033889770508, P2 ;  /* 0x3feee5810b007808 */ /* 0x000fc60001000000 */
[----:B------:R-:W-:Y:S01]  /*0390*/  FFMA R10, R9, R10, R10 ;  /* 0x0000000a090a7223 */ /* 0x000fe2000000000a */
[----:B------:R-:W-:-:S03]  /*03a0*/  IMAD.MOV.U32 R9, RZ, RZ, 0x400921fb ;  /* 0x400921fbff097424 */ /* 0x000fc600078e00ff */
[----:B------:R-:W-:-:S05]  /*03b0*/  FFMA R3, R11, 1.6832555532455444336, -R10 ;  /* 0x3fd774eb0b037823 */ /* 0x000fca000000080a */
[-C--:B------:R-:W-:Y:S02]  /*03c0*/  FSEL R13, R3, R10.reuse, P2 ;  /* 0x0000000a030d7208 */ /* 0x080fe40001000000 */
[----:B------:R-:W-:Y:S01]  /*03d0*/  FSEL R3, R10, -R10, P2 ;  /* 0x8000000a0a037208 */ /* 0x000fe20001000000 */
[----:B0-----:R-:W-:-:S04]  /*03e0*/  DFMA R10, R6, -R8, 1 ;  /* 0x3ff00000060a742b */ /* 0x001fc80000000808 */
[----:B------:R-:W-:Y:S01]  /*03f0*/  @!P0 FFMA R13, R0, 1.6832555532455444336, R3 ;  /* 0x3fd774eb000d8823 */ /* 0x000fe20000000003 */
[----:B------:R-:W-:-:S03]  /*0400*/  IMAD.MOV.U32 R0, RZ, RZ, 0x4016cbe4 ;  /* 0x4016cbe4ff007424 */ /* 0x000fc600078e00ff */
[----:B------:R-:W-:Y:S02]  /*0410*/  DFMA R10, R10, R10, R10 ;  /* 0x0000000a0a0a722b */ /* 0x000fe4000000000a */
[----:B------:R-:W-:Y:S02]  /*0420*/  @!P3 FSEL R13, R0, 0.78539818525314331055, !P0 ;  /* 0x3f490fdb000db808 */ /* 0x000fe40004000000 */
[----:B------:R-:W-:Y:S02]  /*0430*/  @!P1 FSEL R13, RZ, 3.1415927410125732422, P0 ;  /* 0x40490fdbff0d9808 */ /* 0x000fe40000000000 */
[----:B------:R-:W-:Y:S02]  /*0440*/  FSETP.NAN.AND P0, PT, R5, R5, PT ;  /* 0x000000050500720b */ /* 0x000fe40003f08000 */
[----:B------:R-:W-:Y:S01]  /*0450*/  LOP3.LUT R2, R13, 0x80000000, R2, 0xb8, !PT ;  /* 0x800000000d027812 */ /* 0x000fe200078eb802 */
[----:B------:R-:W-:-:S03]  /*0460*/  DFMA R10, R6, R10, R6 ;  /* 0x0000000a060a722b */ /* 0x000fc60000000006 */
[----:B------:R-:W-:-:S05]  /*0470*/  FSEL R12, R5, R2, P0 ;  /* 0x00000002050c7208 */ /* 0x000fca0000000000 */
[C---:B------:R-:W-:Y:S01]  /*0480*/  DFMA R2, R10.reuse, -R8, 1 ;  /* 0x3ff000000a02742b */ /* 0x040fe20000000808 */
[----:B------:R-:W0:Y:S07]  /*0490*/  F2F.F64.F32 R12, R12 ;  /* 0x0000000c000c7310 */ /* 0x000e2e0000201800 */
[----:B------:R-:W-:-:S08]  /*04a0*/  DFMA R2, R10, R2, R10 ;  /* 0x000000020a02722b */ /* 0x000fd0000000000a */
[----:B0-----:R-:W-:Y:S01]  /*04b0*/  DMUL R6, R12, R2 ;  /* 0x000000020c067228 */ /* 0x001fe20000000000 */
[----:B------:R-:W-:-:S07]  /*04c0*/  FSETP.GEU.AND P1, PT, |R13|, 6.5827683646048100446e-37, PT ;  /* 0x036000000d00780b */ /* 0x000fce0003f2e200 */
[----:B------:R-:W-:-:S08]  /*04d0*/  DFMA R8, R6, -R8, R12 ;  /* 0x800000080608722b */ /* 0x000fd0000000000c */
[----:B------:R-:W-:-:S10]  /*04e0*/  DFMA R2, R2, R8, R6 ;  /* 0x000000080202722b */ /* 0x000fd40000000006 */
[----:B------:R-:W-:-:S05]  /*04f0*/  FFMA R0, RZ, 2.1426990032196044922, R3 ;  /* 0x400921fbff007823 */ /* 0x000fca0000000003 */
[----:B------:R-:W-:-:S13]  /*0500*/  FSETP.GT.AND P0, PT, |R0|, 1.469367938527859385e-39, PT ;  /* 0x001000000000780b */ /* 0x000fda0003f04200 */
[----:B------:R-:W-:Y:S05]  /*0510*/  @P0 BRA P1, `(.L_x_3) ;  /* 0x0000000000100947 */ /* 0x000fea0000800000 */
[----:B------:R-:W-:-:S07]  /*0520*/  MOV R0, 0x540 ;  /* 0x0000054000007802 */ /* 0x000fce0000000f00 */
[----:B------:R-:W-:Y:S05]  /*0530*/  CALL.REL.NOINC `($__internal_0_$__cuda_sm20_div_rn_f64_full) ;  /* 0x0000000000e47944 */ /* 0x000fea0003c00000 */
[----:B------:R-:W-:Y:S02]  /*0540*/  IMAD.MOV.U32 R2, RZ, RZ, R12 ;  /* 0x000000ffff027224 */ /* 0x000fe400078e000c */
[----:B------:R-:W-:-:S07]  /*0550*/  IMAD.MOV.U32 R3, RZ, RZ, R13 ;  /* 0x000000ffff037224 */ /* 0x000fce00078e000d */
.L_x_3:
[----:B------:R-:W-:Y:S05]  /*0560*/  BSYNC.RECONVERGENT B0 ;  /* 0x0000000000007941 */ /* 0x000fea0003800200 */
.L_x_2:
[----:B------:R-:W0:Y:S02]  /*0570*/  F2F.F32.F64 R2, R2 ;  /* 0x0000000200027310 */ /* 0x000e240000301000 */
[----:B0-----:R-:W-:-:S04]  /*0580*/  FSETP.GEU.AND P0, PT, R2, 0.125, PT ;  /* 0x3e0000000200780b */ /* 0x001fc80003f0e000 */
[----:B------:R-:W-:-:S13]  /*0590*/  FSETP.LTU.OR P0, PT, R2, -0.125, P0 ;  /* 0xbe0000000200780b */ /* 0x000fda0000709400 */
[----:B------:R-:W0:Y:S02]  /*05a0*/  @!P0 LDC.64 R6, c[0x0][0x390] ;  /* 0x0000e400ff068b82 */ /* 0x000e240000000a00 */
[----:B0-----:R-:W-:-:S05]  /*05b0*/  @!P0 IMAD.WIDE R6, R4, 0x4, R6 ;  /* 0x0000000404068825 */ /* 0x001fca00078e0206 */
[----:B------:R0:W-:Y:S01]  /*05c0*/  @!P0 STG.E desc[UR4][R6.64], RZ ;  /* 0x000000ff06008986 */ /* 0x0001e2000c101904 */
[----:B------:R-:W-:Y:S05]  /*05d0*/  @!P0 EXIT ;  /* 0x000000000000894d */ /* 0x000fea0003800000 */
[----:B------:R-:W-:-:S04]  /*05e0*/  FSETP.GEU.AND P0, PT, R2, 0.375, PT ;  /* 0x3ec000000200780b */ /* 0x000fc80003f0e000 */
[----:B------:R-:W-:-:S13]  /*05f0*/  FSETP.LTU.OR P0, PT, R2, 0.125, P0 ;  /* 0x3e0000000200780b */ /* 0x000fda0000709400 */
[----:B0-----:R-:W0:Y:S01]  /*0600*/  @!P0 LDC.64 R6, c[0x0][0x390] ;  /* 0x0000e400ff068b82 */ /* 0x001e220000000a00 */
[----:B------:R-:W-:Y:S02]  /*0610*/  @!P0 IMAD.MOV.U32 R3, RZ, RZ, 0x1 ;  /* 0x00000001ff038424 */ /* 0x000fe400078e00ff */
[----:B0-----:R-:W-:-:S05]  /*0620*/  @!P0 IMAD.WIDE R6, R4, 0x4, R6 ;  /* 0x0000000404068825 */ /* 0x001fca00078e0206 */
[----:B------:R0:W-:Y:S01]  /*0630*/  @!P0 STG.E desc[UR4][R6.64], R3 ;  /* 0x0000000306008986 */ /* 0x0001e2000c101904 */
[----:B------:R-:W-:Y:S05]  /*0640*/  @!P0 EXIT ;  /* 0x000000000000894d */ /* 0x000fea0003800000 */
[----:B------:R-:W-:-:S04]  /*0650*/  FSETP.GEU.AND P0, PT, R2, 0.625, PT ;  /* 0x3f2000000200780b */ /* 0x000fc80003f0e000 */
[----:B------:R-:W-:-:S13]  /*0660*/  FSETP.LTU.OR P0, PT, R2, 0.375, P0 ;  /* 0x3ec000000200780b */ /* 0x000fda0000709400 */
[----:B0-----:R-:W0:Y:S01]  /*0670*/  @!P0 LDC.64 R6, c[0x0][0x390] ;  /* 0x0000e400ff068b82 */ /* 0x001e220000000a00 */
[----:B------:R-:W-:Y:S02]  /*0680*/  @!P0 IMAD.MOV.U32 R3, RZ, RZ, 0x2 ;  /* 0x00000002ff038424 */ /* 0x000fe400078e00ff */
[----:B0-----:R-:W-:-:S05]  /*0690*/  @!P0 IMAD.WIDE R6, R4, 0x4, R6 ;  /* 0x0000000404068825 */ /* 0x001fca00078e0206 */
[----:B------:R0:W-:Y:S01]  /*06a0*/  @!P0 STG.E desc[UR4][R6.64], R3 ;  /* 0x0000000306008986 */ /* 0x0001e2000c101904 */
[----:B------:R-:W-:Y:S05]  /*06b0*/  @!P0 EXIT ;  /* 0x000000000000894d */ /* 0x000fea0003800000 */
[----:B------:R-:W-:-:S04]  /*06c0*/  FSETP.GEU.AND P0, PT, R2, 0.875, PT ;  /* 0x3f6000000200780b */ /* 0x000fc80003f0e000 */
[----:B------:R-:W-:-:S13]  /*06d0*/  FSETP.LTU.OR P0, PT, R2, 0.625, P0 ;  /* 0x3f2000000200780b */ /* 0x000fda0000709400 */
[----:B0-----:R-:W0:Y:S01]  /*06e0*/  @!P0 LDC.64 R6, c[0x0][0x390] ;  /* 0x0000e400ff068b82 */ /* 0x001e220000000a00 */
[----:B------:R-:W-:Y:S02]  /*06f0*/  @!P0 IMAD.MOV.U32 R3, RZ, RZ, 0x3 ;  /* 0x00000003ff038424 */ /* 0x000fe400078e00ff */
[----:B0-----:R-:W-:-:S05]  /*0700*/  @!P0 IMAD.WIDE R6, R4, 0x4, R6 ;  /* 0x0000000404068825 */ /* 0x001fca00078e0206 */
[----:B------:R0:W-:Y:S01]  /*0710*/  @!P0 STG.E desc[UR4][R6.64], R3 ;  /* 0x0000000306008986 */ /* 0x0001e2000c101904 */
[----:B------:R-:W-:Y:S05]  /*0720*/  @!P0 EXIT ;  /* 0x000000000000894d */ /* 0x000fea0003800000 */
[----:B------:R-:W-:-:S04]  /*0730*/  FSETP.GEU.AND P0, PT, R2, -0.875, PT ;  /* 0xbf6000000200780b */ /* 0x000fc80003f0e000 */
[----:B------:R-:W-:-:S13]  /*0740*/  FSETP.LTU.AND P0, PT, R2, 0.875, P0 ;  /* 0x3f6000000200780b */ /* 0x000fda0000709000 */
[----:B0-----:R-:W0:Y:S01]  /*0750*/  @!P0 LDC.64 R6, c[0x0][0x390] ;  /* 0x0000e400ff068b82 */ /* 0x001e220000000a00 */
[----:B------:R-:W-:Y:S02]  /*0760*/  @!P0 IMAD.MOV.U32 R3, RZ, RZ, 0x4 ;  /* 0x00000004ff038424 */ /* 0x000fe400078e00ff */
[----:B0-----:R-:W-:-:S05]  /*0770*/  @!P0 IMAD.WIDE R6, R4, 0x4, R6 ;  /* 0x0000000404068825 */ /* 0x001fca00078e0206 */
[----:B------:R0:W-:Y:S01]  /*0780*/  @!P0 STG.E desc[UR4][R6.64], R3 ;  /* 0x0000000306008986 */ /* 0x0001e2000c101904 */
[----:B------:R-:W-:Y:S05]  /*0790*/  @!P0 EXIT ;  /* 0x000000000000894d */ /* 0x000fea0003800000 */
[----:B------:R-:W-:-:S04]  /*07a0*/  FSETP.GEU.AND P0, PT, R2, -0.625, PT ;  /* 0xbf2000000200780b */ /* 0x000fc80003f0e000 */
[----:B------:R-:W-:-:S13]  /*07b0*/  FSETP.LTU.OR P0, PT, R2, -0.875, P0 ;  /* 0xbf6000000200780b */ /* 0x000fda0000709400 */
[----:B0-----:R-:W0:Y:S01]  /*07c0*/  @!P0 LDC.64 R6, c[0x0][0x390] ;  /* 0x0000e400ff068b82 */ /* 0x001e220000000a00 */
[----:B------:R-:W-:Y:S02]  /*07d0*/  @!P0 IMAD.MOV.U32 R3, RZ, RZ, 0x5 ;  /* 0x00000005ff038424 */ /* 0x000fe400078e00ff */
[----:B0-----:R-:W-:-:S05]  /*07e0*/  @!P0 IMAD.WIDE R6, R4, 0x4, R6 ;  /* 0x0000000404068825 */ /* 0x001fca00078e0206 */
[----:B------:R0:W-:Y:S01]  /*07f0*/  @!P0 STG.E desc[UR4][R6.64], R3 ;  /* 0x0000000306008986 */ /* 0x0001e2000c101904 */
[----:B------:R-:W-:Y:S05]  /*0800*/  @!P0 EXIT ;  /* 0x000000000000894d */ /* 0x000fea0003800000 */
[----:B------:R-:W-:-:S04]  /*0810*/  FSETP.GEU.AND P0, PT, R2, -0.375, PT ;  /* 0xbec000000200780b */ /* 0x000fc80003f0e000 */
[----:B------:R-:W-:-:S13]  /*0820*/  FSETP.LTU.OR P0, PT, R2, -0.625, P0 ;  /* 0xbf2000000200780b */ /* 0x000fda0000709400 */
[----:B0-----:R-:W0:Y:S01]  /*0830*/  @!P0 LDC.64 R2, c[0x0][0x390] ;  /* 0x0000e400ff028b82 */ /* 0x001e220000000a00 */
[----:B------:R-:W-:Y:S02]  /*0840*/  @!P0 IMAD.MOV.U32 R5, RZ, RZ, 0x6 ;  /* 0x00000006ff058424 */ /* 0x000fe400078e00ff */
[----:B0-----:R-:W-:-:S05]  /*0850*/  @!P0 IMAD.WIDE R2, R4, 0x4, R2 ;  /* 0x0000000404028825 */ /* 0x001fca00078e0202 */
[----:B------:R0:W-:Y:S01]  /*0860*/  @!P0 STG.E desc[UR4][R2.64], R5 ;  /* 0x0000000502008986 */ /* 0x0001e2000c101904 */
[----:B------:R-:W-:Y:S05]  /*0870*/  @!P0 EXIT ;  /* 0x000000000000894d */ /* 0x000fea0003800000 */
[----:B0-----:R-:W0:Y:S01]  /*0880*/  LDC.64 R2, c[0x0][0x390] ;  /* 0x0000e400ff027b82 */ /* 0x001e220000000a00 */
[----:B------:R-:W-:Y:S02]  /*0890*/  IMAD.MOV.U32 R5, RZ, RZ, 0x7 ;  /* 0x00000007ff057424 */ /* 0x000fe400078e00ff */
[----:B0-----:R-:W-:-:S05]  /*08a0*/  IMAD.WIDE R2, R4, 0x4, R2 ;  /* 0x0000000404027825 */ /* 0x001fca00078e0202 */
[----:B------:R-:W-:Y:S01]  /*08b0*/  STG.E desc[UR4][R2.64], R5 ;  /* 0x0000000502007986 */ /* 0x000fe2000c101904 */
[----:B------:R-:W-:Y:S05]  /*08c0*/  EXIT ;  /* 0x000000000000794d */ /* 0x000fea0003800000 */
        .weak           $__internal_0_$__cuda_sm20_div_rn_f64_full
        .type           $__internal_0_$__cuda_sm20_div_rn_f64_full,@function
        .size           $__internal_0_$__cuda_sm20_div_rn_f64_full,($__internal_1_$__cuda_sm3x_div_rn_noftz_f32_slowpath - $__internal_0_$__cuda_sm20_div_rn_f64_full)
$__internal_0_$__cuda_sm20_div_rn_f64_full:
[----:B------:R-:W-:Y:S01]  /*08d0*/  IMAD.MOV.U32 R3, RZ, RZ, 0x3ff921fb ;  /* 0x3ff921fbff037424 */ /* 0x000fe200078e00ff */
[----:B------:R-:W-:Y:S01]  /*08e0*/  BSSY.RECONVERGENT B1, `(.L_x_4) ;  /* 0x000004c000017945 */ /* 0x000fe20003800200 */
[----:B------:R-:W-:Y:S02]  /*08f0*/  IMAD.MOV.U32 R2, RZ, RZ, 0x54411744 ;  /* 0x54411744ff027424 */ /* 0x000fe400078e00ff */
[----:B------:R-:W0:Y:S01]  /*0900*/  MUFU.RCP64H R9, R3 ;  /* 0x0000000300097308 */ /* 0x000e220000001800 */
[----:B------:R-:W-:Y:S02]  /*0910*/  IMAD.MOV.U32 R8, RZ, RZ, 0x1 ;  /* 0x00000001ff087424 */ /* 0x000fe400078e00ff */
[----:B------:R-:W-:Y:S02]  /*0920*/  IMAD.MOV.U32 R7, RZ, RZ, R13 ;  /* 0x000000ffff077224 */ /* 0x000fe400078e000d */
[----:B------:R-:W-:Y:S02]  /*0930*/  IMAD.MOV.U32 R13, RZ, RZ, 0x1ca00000 ;  /* 0x1ca00000ff0d7424 */ /* 0x000fe400078e00ff */
[----:B------:R-:W-:Y:S01]  /*0940*/  IMAD.MOV.U32 R6, RZ, RZ, R12 ;  /* 0x000000ffff067224 */ /* 0x000fe200078e000c */
[C---:B------:R-:W-:Y:S01]  /*0950*/  FSETP.GEU.AND P1, PT, |R7|.reuse, 1.469367938527859385e-39, PT ;  /* 0x001000000700780b */ /* 0x040fe20003f2e200 */
[----:B------:R-:W-:Y:S01]  /*0960*/  IMAD.MOV.U32 R19, RZ, RZ, 0x40000000 ;  /* 0x40000000ff137424 */ /* 0x000fe200078e00ff */
[----:B------:R-:W-:-:S03]  /*0970*/  LOP3.LUT R5, R7, 0x7ff00000, RZ, 0xc0, !PT ;  /* 0x7ff0000007057812 */ /* 0x000fc600078ec0ff */
[----:B------:R-:W-:Y:S01]  /*0980*/  VIADD R20, R19, 0xffffffff ;  /* 0xffffffff13147836 */ /* 0x000fe20000000000 */
[----:B------:R-:W-:Y:S01]  /*0990*/  ISETP.GE.U32.AND P0, PT, R5, 0x40000000, PT ;  /* 0x400000000500780c */ /* 0x000fe20003f06070 */
[----:B------:R-:W-:Y:S01]  /*09a0*/  IMAD.MOV.U32 R18, RZ, RZ, R5 ;  /* 0x000000ffff127224 */ /* 0x000fe200078e0005 */
[----:B0-----:R-:W-:Y:S02]  /*09b0*/  DFMA R10, R8, -R2, 1 ;  /* 0x3ff00000080a742b */ /* 0x001fe40000000802 */
[----:B------:R-:W-:-:S06]  /*09c0*/  SEL R13, R13, 0x63400000, !P0 ;  /* 0x634000000d0d7807 */ /* 0x000fcc0004000000 */
[----:B------:R-:W-:-:S08]  /*09d0*/  DFMA R10, R10, R10, R10 ;  /* 0x0000000a0a0a722b */ /* 0x000fd0000000000a */
[----:B------:R-:W-:Y:S01]  /*09e0*/  DFMA R14, R8, R10, R8 ;  /* 0x0000000a080e722b */ /* 0x000fe20000000008 */
[C-C-:B------:R-:W-:Y:S01]  /*09f0*/  @!P1 LOP3.LUT R10, R13.reuse, 0x80000000, R7.reuse, 0xf8, !PT ;  /* 0x800000000d0a9812 */ /* 0x140fe200078ef807 */
[----:B------:R-:W-:Y:S01]  /*0a00*/  IMAD.MOV.U32 R8, RZ, RZ, R6 ;  /* 0x000000ffff087224 */ /* 0x000fe200078e0006 */
[----:B------:R-:W-:Y:S02]  /*0a10*/  LOP3.LUT R9, R13, 0x800fffff, R7, 0xf8, !PT ;  /* 0x800fffff0d097812 */ /* 0x000fe400078ef807 */
[----:B------:R-:W-:Y:S01]  /*0a20*/  @!P1 LOP3.LUT R11, R10, 0x100000, RZ, 0xfc, !PT ;  /* 0x001000000a0b9812 */ /* 0x000fe200078efcff */
[----:B------:R-:W-:Y:S02]  /*0a30*/  @!P1 IMAD.MOV.U32 R10, RZ, RZ, RZ ;  /* 0x000000ffff0a9224 */ /* 0x000fe400078e00ff */
[----:B------:R-:W-:-:S04]  /*0a40*/  DFMA R16, R14, -R2, 1 ;  /* 0x3ff000000e10742b */ /* 0x000fc80000000802 */
[----:B------:R-:W-:-:S04]  /*0a50*/  @!P1 DFMA R8, R8, 2, -R10 ;  /* 0x400000000808982b */ /* 0x000fc8000000080a */
[----:B------:R-:W-:-:S06]  /*0a60*/  DFMA R16, R14, R16, R14 ;  /* 0x000000100e10722b */ /* 0x000fcc000000000e */
[----:B------:R-:W-:Y:S02]  /*0a70*/  @!P1 LOP3.LUT R18, R9, 0x7ff00000, RZ, 0xc0, !PT ;  /* 0x7ff0000009129812 */ /* 0x000fe400078ec0ff */
[----:B------:R-:W-:-:S03]  /*0a80*/  DMUL R10, R16, R8 ;  /* 0x00000008100a7228 */ /* 0x000fc60000000000 */
[----:B------:R-:W-:-:S05]  /*0a90*/  VIADD R12, R18, 0xffffffff ;  /* 0xffffffff120c7836 */ /* 0x000fca0000000000 */
[----:B------:R-:W-:Y:S01]  /*0aa0*/  DFMA R14, R10, -R2, R8 ;  /* 0x800000020a0e722b */ /* 0x000fe20000000008 */
[----:B------:R-:W-:-:S04]  /*0ab0*/  ISETP.GT.U32.AND P0, PT, R12, 0x7feffffe, PT ;  /* 0x7feffffe0c00780c */ /* 0x000fc80003f04070 */
[----:B------:R-:W-:-:S03]  /*0ac0*/  ISETP.GT.U32.OR P0, PT, R20, 0x7feffffe, P0 ;  /* 0x7feffffe1400780c */ /* 0x000fc60000704470 */
[----:B------:R-:W-:-:S10]  /*0ad0*/  DFMA R10, R16, R14, R10 ;  /* 0x0000000e100a722b */ /* 0x000fd4000000000a */
[----:B------:R-:W-:Y:S05]  /*0ae0*/  @P0 BRA `(.L_x_5) ;  /* 0x0000000000680947 */ /* 0x000fea0003800000 */
[----:B------:R-:W-:-:S05]  /*0af0*/  IMAD.MOV.U32 R6, RZ, RZ, 0x40000000 ;  /* 0x40000000ff067424 */ /* 0x000fca00078e00ff */
[----:B------:R-:W-:-:S04]  /*0b00*/  VIADDMNMX R5, R5, -R6, 0xb9600000, !PT ;  /* 0xb960000005057446 */ /* 0x000fc80007800906 */
[----:B------:R-:W-:-:S05]  /*0b10*/  VIMNMX R6, PT, PT, R5, 0x46a00000, PT ;  /* 0x46a0000005067848 */ /* 0x000fca0003fe0100 */
[----:B------:R-:W-:Y:S02]  /*0b20*/  IMAD.IADD R14, R6, 0x1, -R13 ;  /* 0x00000001060e7824 */ /* 0x000fe400078e0a0d */
[----:B------:R-:W-:Y:S02]  /*0b30*/  IMAD.MOV.U32 R6, RZ, RZ, RZ ;  /* 0x000000ffff067224 */ /* 0x000fe400078e00ff */
[----:B------:R-:W-:-:S06]  /*0b40*/  VIADD R7, R14, 0x7fe00000 ;  /* 0x7fe000000e077836 */ /* 0x000fcc0000000000 */
[----:B------:R-:W-:-:S10]  /*0b50*/  DMUL R12, R10, R6 ;  /* 0x000000060a0c7228 */ /* 0x000fd40000000000 */
[----:B------:R-:W-:-:S13]  /*0b60*/  FSETP.GTU.AND P0, PT, |R13|, 1.469367938527859385e-39, PT ;  /* 0x001000000d00780b */ /* 0x000fda0003f0c200 */
[----:B------:R-:W-:Y:S05]  /*0b70*/  @P0 BRA `(.L_x_6) ;  /* 0x0000000000880947 */ /* 0x000fea0003800000 */
[----:B------:R-:W-:Y:S01]  /*0b80*/  DFMA R2, R10, -R2, R8 ;  /* 0x800000020a02722b */ /* 0x000fe20000000008 */
[----:B------:R-:W-:-:S09]  /*0b90*/  IMAD.MOV.U32 R6, RZ, RZ, RZ ;  /* 0x000000ffff067224 */ /* 0x000fd200078e00ff */
[C---:B------:R-:W-:Y:S02]  /*0ba0*/  FSETP.NEU.AND P0, PT, R3.reuse, RZ, PT ;  /* 0x000000ff0300720b */ /* 0x040fe40003f0d000 */
[----:B------:R-:W-:-:S04]  /*0bb0*/  LOP3.LUT R2, R3, 0x400921fb, RZ, 0x3c, !PT ;  /* 0x400921fb03027812 */ /* 0x000fc800078e3cff */
[----:B------:R-:W-:-:S04]  /*0bc0*/  LOP3.LUT R5, R2, 0x80000000, RZ, 0xc0, !PT ;  /* 0x8000000002057812 */ /* 0x000fc800078ec0ff */
[----:B------:R-:W-:-:S03]  /*0bd0*/  LOP3.LUT R7, R5, R7, RZ, 0xfc, !PT ;  /* 0x0000000705077212 */ /* 0x000fc600078efcff */
[----:B------:R-:W-:Y:S05]  /*0be0*/  @!P0 BRA `(.L_x_6) ;  /* 0x00000000006c8947 */ /* 0x000fea0003800000 */
[----:B------:R-:W-:Y:S01]  /*0bf0*/  IMAD.MOV R3, RZ, RZ, -R14 ;  /* 0x000000ffff037224 */ /* 0x000fe200078e0a0e */
[----:B------:R-:W-:Y:S01]  /*0c00*/  DMUL.RP R6, R10, R6 ;  /* 0x000000060a067228 */ /* 0x000fe20000008000 */
[----:B------:R-:W-:-:S06]  /*0c10*/  IMAD.MOV.U32 R2, RZ, RZ, RZ ;  /* 0x000000ffff027224 */ /* 0x000fcc00078e00ff */
[----:B------:R-:W-:-:S03]  /*0c20*/  DFMA R2, R12, -R2, R10 ;  /* 0x800000020c02722b */ /* 0x000fc6000000000a */
[----:B------:R-:W-:-:S03]  /*0c30*/  LOP3.LUT R5, R7, R5, RZ, 0x3c, !PT ;  /* 0x0000000507057212 */ /* 0x000fc600078e3cff */
[----:B------:R-:W-:-:S04]  /*0c40*/  IADD3 R2, PT, PT, -R14, -0x43300000, RZ ;  /* 0xbcd000000e027810 */ /* 0x000fc80007ffe1ff */
[----:B------:R-:W-:-:S04]  /*0c50*/  FSETP.NEU.AND P0, PT, |R3|, R2, PT ;  /* 0x000000020300720b */ /* 0x000fc80003f0d200 */
[----:B------:R-:W-:Y:S02]  /*0c60*/  FSEL R12, R6, R12, !P0 ;  /* 0x0000000c060c7208 */ /* 0x000fe40004000000 */
[----:B------:R-:W-:Y:S01]  /*0c70*/  FSEL R13, R5, R13, !P0 ;  /* 0x0000000d050d7208 */ /* 0x000fe20004000000 */
[----:B------:R-:W-:Y:S06]  /*0c80*/  BRA `(.L_x_6) ;  /* 0x0000000000447947 */ /* 0x000fec0003800000 */
.L_x_5:
[----:B------:R-:W-:-:S14]  /*0c90*/  DSETP.NAN.AND P0, PT, R6, R6, PT ;  /* 0x000000060600722a */ /* 0x000fdc0003f08000 */
[----:B------:R-:W-:Y:S05]  /*0ca0*/  @P0 BRA `(.L_x_7) ;  /* 0x0000000000340947 */ /* 0x000fea0003800000 */
[----:B------:R-:W-:Y:S01]  /*0cb0*/  ISETP.NE.AND P0, PT, R18, R19, PT ;  /* 0x000000131200720c */ /* 0x000fe20003f05270 */
[----:B------:R-:W-:Y:S02]  /*0cc0*/  IMAD.MOV.U32 R12, RZ, RZ, 0x0 ;  /* 0x00000000ff0c7424 */ /* 0x000fe400078e00ff */
[----:B------:R-:W-:-:S10]  /*0cd0*/  IMAD.MOV.U32 R13, RZ, RZ, -0x80000 ;  /* 0xfff80000ff0d7424 */ /* 0x000fd400078e00ff */
[----:B------:R-:W-:Y:S05]  /*0ce0*/  @!P0 BRA `(.L_x_6) ;  /* 0x00000000002c8947 */ /* 0x000fea0003800000 */
[----:B------:R-:W-:Y:S02]  /*0cf0*/  ISETP.NE.AND P0, PT, R18, 0x7ff00000, PT ;  /* 0x7ff000001200780c */ /* 0x000fe40003f05270 */
[----:B------:R-:W-:Y:S02]  /*0d00*/  LOP3.LUT R6, R7, 0x400921fb, RZ, 0x3c, !PT ;  /* 0x400921fb07067812 */ /* 0x000fe400078e3cff */
[----:B------:R-:W-:Y:S02]  /*0d10*/  ISETP.EQ.OR P0, PT, R19, RZ, !P0 ;  /* 0x000000ff1300720c */ /* 0x000fe40004702670 */
[----:B------:R-:W-:-:S11]  /*0d20*/  LOP3.LUT R13, R6, 0x80000000, RZ, 0xc0, !PT ;  /* 0x80000000060d7812 */ /* 0x000fd600078ec0ff */
[----:B------:R-:W-:Y:S01]  /*0d30*/  @P0 LOP3.LUT R2, R13, 0x7ff00000, RZ, 0xfc, !PT ;  /* 0x7ff000000d020812 */ /* 0x000fe200078efcff */
[----:B------:R-:W-:Y:S02]  /*0d40*/  @!P0 IMAD.MOV.U32 R12, RZ, RZ, RZ ;  /* 0x000000ffff0c8224 */ /* 0x000fe400078e00ff */
[----:B------:R-:W-:Y:S02]  /*0d50*/  @P0 IMAD.MOV.U32 R12, RZ, RZ, RZ ;  /* 0x000000ffff0c0224 */ /* 0x000fe400078e00ff */
[----:B------:R-:W-:Y:S01]  /*0d60*/  @P0 IMAD.MOV.U32 R13, RZ, RZ, R2 ;  /* 0x000000ffff0d0224 */ /* 0x000fe200078e0002 */
[----:B------:R-:W-:Y:S06]  /*0d70*/  BRA `(.L_x_6) ;  /* 0x0000000000087947 */ /* 0x000fec0003800000 */
.L_x_7:
[----:B------:R-:W-:Y:S01]  /*0d80*/  LOP3.LUT R13, R7, 0x80000, RZ, 0xfc, !PT ;  /* 0x00080000070d7812 */ /* 0x000fe200078efcff */
[----:B------:R-:W-:-:S07]  /*0d90*/  IMAD.MOV.U32 R12, RZ, RZ, R6 ;  /* 0x000000ffff0c7224 */ /* 0x000fce00078e0006 */
.L_x_6:
[----:B------:R-:W-:Y:S05]  /*0da0*/  BSYNC.RECONVERGENT B1 ;  /* 0x0000000000017941 */ /* 0x000fea0003800200 */
.L_x_4:
[----:B------:R-:W-:Y:S02]  /*0db0*/  IMAD.MOV.U32 R2, RZ, RZ, R0 ;  /* 0x000000ffff027224 */ /* 0x000fe400078e0000 */
[----:B------:R-:W-:-:S04]  /*0dc0*/  IMAD.MOV.U32 R3, RZ, RZ, 0x0 ;  /* 0x00000000ff037424 */ /* 0x000fc800078e00ff */
[----:B------:R-:W-:Y:S05]  /*0dd0*/  RET.REL.NODEC R2 `(_Z17theta_calc_kernelPfS_Piii) ;  /* 0xfffffff002887950 */ /* 0x000fea0003c3ffff */
        .weak           $__internal_1_$__cuda_sm3x_div_rn_noftz_f32_slowpath
        .type           $__internal_1_$__cuda_sm3x_div_rn_noftz_f32_slowpath,@function
        .size           $__internal_1_$__cuda_sm3x_div_rn_noftz_f32_slowpath,(.L_x_38 - $__internal_1_$__cuda_sm3x_div_rn_noftz_f32_slowpath)
$__internal_1_$__cuda_sm3x_div_rn_noftz_f32_slowpath:
[--C-:B------:R-:W-:Y:S01]  /*0de0*/  SHF.R.U32.HI R8, RZ, 0x17, R3.reuse ;  /* 0x00000017ff087819 */ /* 0x100fe20000011603 */
[----:B------:R-:W-:Y:S01]  /*0df0*/  BSSY.RECONVERGENT B1, `(.L_x_8) ;  /* 0x0000064000017945 */ /* 0x000fe20003800200 */
[--C-:B------:R-:W-:Y:S01]  /*0e00*/  SHF.R.U32.HI R7, RZ, 0x17, R0.reuse ;  /* 0x00000017ff077819 */ /* 0x100fe20000011600 */
[----:B------:R-:W-:Y:S01]  /*0e10*/  IMAD.MOV.U32 R10, RZ, RZ, R0 ;  /* 0x000000ffff0a7224 */ /* 0x000fe200078e0000 */
[----:B------:R-:W-:Y:S01]  /*0e20*/  LOP3.LUT R9, R8, 0xff, RZ, 0xc0, !PT ;  /* 0x000000ff08097812 */ /* 0x000fe200078ec0ff */
[----:B------:R-:W-:Y:S01]  /*0e30*/  IMAD.MOV.U32 R11, RZ, RZ, R3 ;  /* 0x000000ffff0b7224 */ /* 0x000fe200078e0003 */
[----:B------:R-:W-:-:S03]  /*0e40*/  LOP3.LUT R8, R7, 0xff, RZ, 0xc0, !PT ;  /* 0x000000ff07087812 */ /* 0x000fc600078ec0ff */
[----:B------:R-:W-:Y:S02]  /*0e50*/  VIADD R13, R9, 0xffffffff ;  /* 0xffffffff090d7836 */ /* 0x000fe40000000000 */
[----:B------:R-:W-:-:S03]  /*0e60*/  VIADD R12, R8, 0xffffffff ;  /* 0xffffffff080c7836 */ /* 0x000fc60000000000 */
[----:B------:R-:W-:-:S04]  /*0e70*/  ISETP.GT.U32.AND P0, PT, R13, 0xfd, PT ;  /* 0x000000fd0d00780c */ /* 0x000fc80003f04070 */
[----:B------:R-:W-:-:S13]  /*0e80*/  ISETP.GT.U32.OR P0, PT, R12, 0xfd, P0 ;  /* 0x000000fd0c00780c */ /* 0x000fda0000704470 */
[----:B------:R-:W-:Y:S01]  /*0e90*/  @!P0 IMAD.MOV.U32 R7, RZ, RZ, RZ ;  /* 0x000000ffff078224 */ /* 0x000fe200078e00ff */
[----:B------:R-:W-:Y:S06]  /*0ea0*/  @!P0 BRA `(.L_x_9) ;  /* 0x00000000005c8947 */ /* 0x000fec0003800000 */
[----:B------:R-:W-:Y:S02]  /*0eb0*/  FSETP.GTU.FTZ.AND P1, PT, |R3|, +INF , PT ;  /* 0x7f8000000300780b */ /* 0x000fe40003f3c200 */
[----:B------:R-:W-:-:S04]  /*0ec0*/  FSETP.GTU.FTZ.AND P0, PT, |R0|, +INF , PT ;  /* 0x7f8000000000780b */ /* 0x000fc80003f1c200 */
[----:B------:R-:W-:-:S13]  /*0ed0*/  PLOP3.LUT P0, PT, P0, P1, PT, 0xf8, 0x8f ;  /* 0x00000000008f781c */ /* 0x000fda0000703f70 */
[----:B------:R-:W-:Y:S05]  /*0ee0*/  @P0 BRA `(.L_x_10) ;  /* 0x00000004004c0947 */ /* 0x000fea0003800000 */
[----:B------:R-:W-:-:S13]  /*0ef0*/  LOP3.LUT P0, RZ, R11, 0x7fffffff, R10, 0xc8, !PT ;  /* 0x7fffffff0bff7812 */ /* 0x000fda000780c80a */
[----:B------:R-:W-:Y:S05]  /*0f00*/  @!P0 BRA `(.L_x_11) ;  /* 0x00000004003c8947 */ /* 0x000fea0003800000 */
[C---:B------:R-:W-:Y:S02]  /*0f10*/  FSETP.NEU.FTZ.AND P3, PT, |R0|.reuse, +INF , PT ;  /* 0x7f8000000000780b */ /* 0x040fe40003f7d200 */
[----:B------:R-:W-:Y:S02]  /*0f20*/  FSETP.NEU.FTZ.AND P1, PT, |R3|, +INF , PT ;  /* 0x7f8000000300780b */ /* 0x000fe40003f3d200 */
[----:B------:R-:W-:-:S11]  /*0f30*/  FSETP.NEU.FTZ.AND P0, PT, |R0|, +INF , PT ;  /* 0x7f8000000000780b */ /* 0x000fd60003f1d200 */
[----:B------:R-:W-:Y:S05]  /*0f40*/  @!P1 BRA !P3, `(.L_x_11) ;  /* 0x00000004002c9947 */ /* 0x000fea0005800000 */
[----:B------:R-:W-:-:S04]  /*0f50*/  LOP3.LUT P3, RZ, R10, 0x7fffffff, RZ, 0xc0, !PT ;  /* 0x7fffffff0aff7812 */ /* 0x000fc8000786c0ff */
[----:B------:R-:W-:-:S13]  /*0f60*/  PLOP3.LUT P1, PT, P1, P3, PT, 0x2f, 0xf2 ;  /* 0x0000000000f2781c */ /* 0x000fda0000f26577 */
[----:B------:R-:W-:Y:S05]  /*0f70*/  @P1 BRA `(.L_x_12) ;  /* 0x0000000400181947 */ /* 0x000fea0003800000 */
[----:B------:R-:W-:-:S04]  /*0f80*/  LOP3.LUT P1, RZ, R11, 0x7fffffff, RZ, 0xc0, !PT ;  /* 0x7fffffff0bff7812 */ /* 0x000fc8000782c0ff */
[----:B------:R-:W-:-:S13]  /*0f90*/  PLOP3.LUT P0, PT, P0, P1, PT, 0x2f, 0xf2 ;  /* 0x0000000000f2781c */ /* 0x000fda0000702577 */
[----:B------:R-:W-:Y:S05]  /*0fa0*/  @P0 BRA `(.L_x_13) ;  /* 0x0000000400000947 */ /* 0x000fea0003800000 */
[----:B------:R-:W-:Y:S02]  /*0fb0*/  ISETP.GE.AND P0, PT, R12, RZ, PT ;  /* 0x000000ff0c00720c */ /* 0x000fe40003f06270 */
[----:B------:R-:W-:-:S11]  /*0fc0*/  ISETP.GE.AND P1, PT, R13, RZ, PT ;  /* 0x000000ff0d00720c */ /* 0x000fd60003f26270 */
[----:B------:R-:W-:Y:S02]  /*0fd0*/  @P0 IMAD.MOV.U32 R7, RZ, RZ, RZ ;  /* 0x000000ffff070224 */ /* 0x000fe400078e00ff */
[----:B------:R-:W-:Y:S01]  /*0fe0*/  @!P0 FFMA R10, R0, 1.84467440737095516160e+19, RZ ;  /* 0x5f800000000a8823 */ /* 0x000fe200000000ff */
[----:B------:R-:W-:Y:S02]  /*0ff0*/  @!P0 IMAD.MOV.U32 R7, RZ, RZ, -0x40 ;  /* 0xffffffc0ff078424 */ /* 0x000fe400078e00ff */
[----:B------:R-:W-:Y:S02]  /*1000*/  @!P1 FFMA R11, R3, 1.84467440737095516160e+19, RZ ;  /* 0x5f800000030b9823 */ /* 0x000fe400000000ff */
[----:B------:R-:W-:-:S07]  /*1010*/  @!P1 VIADD R7, R7, 0x40 ;  /* 0x0000004007079836 */ /* 0x000fce0000000000 */
.L_x_9:
[----:B------:R-:W-:Y:S01]  /*1020*/  LEA R0, R9, 0xc0800000, 0x17 ;  /* 0xc080000009007811 */ /* 0x000fe200078eb8ff */
[----:B------:R-:W-:Y:S01]  /*1030*/  VIADD R8, R8, 0xffffff81 ;  /* 0xffffff8108087836 */ /* 0x000fe20000000000 */
[----:B------:R-:W-:Y:S03]  /*1040*/  BSSY.RECONVERGENT B2, `(.L_x_14) ;  /* 0x0000035000027945 */ /* 0x000fe60003800200 */
[----:B------:R-:W-:Y:S02]  /*1050*/  IMAD.IADD R11, R11, 0x1, -R0 ;  /* 0x000000010b0b7824 */ /* 0x000fe400078e0a00 */
[----:B------:R-:W-:Y:S02]  /*1060*/  IMAD R0, R8, -0x800000, R10 ;  /* 0xff80000008007824 */ /* 0x000fe400078e020a */
[----:B------:R-:W0:Y:S01]  /*1070*/  MUFU.RCP R12, R11 ;  /* 0x0000000b000c7308 */ /* 0x000e220000001000 */
[----:B------:R-:W-:-:S04]  /*1080*/  FADD.FTZ R13, -R11, -RZ ;  /* 0x800000ff0b0d7221 */ /* 0x000fc80000010100 */
[----:B0-----:R-:W-:-:S04]  /*1090*/  FFMA R15, R12, R13, 1 ;  /* 0x3f8000000c0f7423 */ /* 0x001fc8000000000d */
[----:B------:R-:W-:-:S04]  /*10a0*/  FFMA R17, R12, R15, R12 ;  /* 0x0000000f0c117223 */ /* 0x000fc8000000000c */
[----:B------:R-:W-:-:S04]  /*10b0*/  FFMA R10, R0, R17, RZ ;  /* 0x00000011000a7223 */ /* 0x000fc800000000ff */
[----:B------:R-:W-:-:S04]  /*10c0*/  FFMA R15, R13, R10, R0 ;  /* 0x0000000a0d0f7223 */ /* 0x000fc80000000000 */
[----:B------:R-:W-:Y:S01]  /*10d0*/  FFMA R12, R17, R15, R10 ;  /* 0x0000000f110c7223 */ /* 0x000fe2000000000a */
[----:B------:R-:W-:-:S03]  /*10e0*/  IADD3 R10, PT, PT, R8, 0x7f, -R9 ;  /* 0x0000007f080a7810 */ /* 0x000fc60007ffe809 */
[----:B------:R-:W-:Y:S02]  /*10f0*/  FFMA R13, R13, R12, R0 ;  /* 0x0000000c0d0d7223 */ /* 0x000fe40000000000 */
[----:B------:R-:W-:Y:S02]  /*1100*/  IMAD.IADD R7, R10, 0x1, R7 ;  /* 0x000000010a077824 */ /* 0x000fe400078e0207 */
[----:B------:R-:W-:-:S05]  /*1110*/  FFMA R0, R17, R13, R12 ;  /* 0x0000000d11007223 */ /* 0x000fca000000000c */
[----:B------:R-:W-:-:S04]  /*1120*/  SHF.R.U32.HI R8, RZ, 0x17, R0 ;  /* 0x00000017ff087819 */ /* 0x000fc80000011600 */
[----:B------:R-:W-:-:S05]  /*1130*/  LOP3.LUT R8, R8, 0xff, RZ, 0xc0, !PT ;  /* 0x000000ff08087812 */ /* 0x000fca00078ec0ff */
[----:B------:R-:W-:-:S04]  /*1140*/  IMAD.IADD R11, R8, 0x1, R7 ;  /* 0x00000001080b7824 */ /* 0x000fc800078e0207 */
[----:B------:R-:W-:-:S05]  /*1150*/  VIADD R8, R11, 0xffffffff ;  /* 0xffffffff0b087836 */ /* 0x000fca0000000000 */
[----:B------:R-:W-:-:S13]  /*1160*/  ISETP.GE.U32.AND P0, PT, R8, 0xfe, PT ;  /* 0x000000fe0800780c */ /* 0x000fda0003f06070 */
[----:B------:R-:W-:Y:S05]  /*1170*/  @!P0 BRA `(.L_x_15) ;  /* 0x0000000000808947 */ /* 0x000fea0003800000 */
[----:B------:R-:W-:-:S13]  /*1180*/  ISETP.GT.AND P0, PT, R11, 0xfe, PT ;  /* 0x000000fe0b00780c */ /* 0x000fda0003f04270 */
[----:B------:R-:W-:Y:S05]  /*1190*/  @P0 BRA `(.L_x_16) ;  /* 0x00000000006c0947 */ /* 0x000fea0003800000 */
[----:B------:R-:W-:-:S13]  /*11a0*/  ISETP.GE.AND P0, PT, R11, 0x1, PT ;  /* 0x000000010b00780c */ /* 0x000fda0003f06270 */
[----:B------:R-:W-:Y:S05]  /*11b0*/  @P0 BRA `(.L_x_17) ;  /* 0x0000000000740947 */ /* 0x000fea0003800000 */
[----:B------:R-:W-:Y:S02]  /*11c0*/  ISETP.GE.AND P0, PT, R11, -0x18, PT ;  /* 0xffffffe80b00780c */ /* 0x000fe40003f06270 */
[----:B------:R-:W-:-:S11]  /*11d0*/  LOP3.LUT R0, R0, 0x80000000, RZ, 0xc0, !PT ;  /* 0x8000000000007812 */ /* 0x000fd600078ec0ff */
[----:B------:R-:W-:Y:S05]  /*11e0*/  @!P0 BRA `(.L_x_17) ;  /* 0x0000000000688947 */ /* 0x000fea0003800000 */
[-CC-:B------:R-:W-:Y:S01]  /*11f0*/  FFMA.RZ R7, R17, R13.reuse, R12.reuse ;  /* 0x0000000d11077223 */ /* 0x180fe2000000c00c */
[----:B------:R-:W-:Y:S02]  /*1200*/  VIADD R10, R11, 0x20 ;  /* 0x000000200b0a7836 */ /* 0x000fe40000000000 */
[-CC-:B------:R-:W-:Y:S01]  /*1210*/  FFMA.RM R8, R17, R13.reuse, R12.reuse ;  /* 0x0000000d11087223 */ /* 0x180fe2000000400c */
[----:B------:R-:W-:Y:S02]  /*1220*/  ISETP.NE.AND P3, PT, R11, RZ, PT ;  /* 0x000000ff0b00720c */ /* 0x000fe40003f65270 */
[----:B------:R-:W-:Y:S01]  /*1230*/  LOP3.LUT R9, R7, 0x7fffff, RZ, 0xc0, !PT ;  /* 0x007fffff07097812 */ /* 0x000fe200078ec0ff */
[----:B------:R-:W-:Y:S01]  /*1240*/  FFMA.RP R7, R17, R13, R12 ;  /* 0x0000000d11077223 */ /* 0x000fe2000000800c */
[----:B------:R-:W-:Y:S01]  /*1250*/  ISETP.NE.AND P1, PT, R11, RZ, PT ;  /* 0x000000ff0b00720c */ /* 0x000fe20003f25270 */
[----:B------:R-:W-:Y:S01]  /*1260*/  IMAD.MOV R11, RZ, RZ, -R11 ;  /* 0x000000ffff0b7224 */ /* 0x000fe200078e0a0b */
[----:B------:R-:W-:-:S02]  /*1270*/  LOP3.LUT R9, R9, 0x800000, RZ, 0xfc, !PT ;  /* 0x0080000009097812 */ /* 0x000fc400078efcff */
[----:B------:R-:W-:Y:S02]  /*1280*/  FSETP.NEU.FTZ.AND P0, PT, R7, R8, PT ;  /* 0x000000080700720b */ /* 0x000fe40003f1d000 */
[----:B------:R-:W-:Y:S02]  /*1290*/  SHF.L.U32 R10, R9, R10, RZ ;  /* 0x0000000a090a7219 */ /* 0x000fe400000006ff */
[----:B------:R-:W-:Y:S02]  /*12a0*/  SEL R8, R11, RZ, P3 ;  /* 0x000000ff0b087207 */ /* 0x000fe40001800000 */
[----:B------:R-:W-:Y:S02]  /*12b0*/  ISETP.NE.AND P1, PT, R10, RZ, P1 ;  /* 0x000000ff0a00720c */ /* 0x000fe40000f25270 */
[----:B------:R-:W-:Y:S02]  /*12c0*/  SHF.R.U32.HI R8, RZ, R8, R9 ;  /* 0x00000008ff087219 */ /* 0x000fe40000011609 */
[----:B------:R-:W-:-:S02]  /*12d0*/  PLOP3.LUT P0, PT, P0, P1, PT, 0xf8, 0x8f ;  /* 0x00000000008f781c */ /* 0x000fc40000703f70 */
[----:B------:R-:W-:Y:S02]  /*12e0*/  SHF.R.U32.HI R10, RZ, 0x1, R8 ;  /* 0x00000001ff0a7819 */ /* 0x000fe40000011608 */
[----:B------:R-:W-:-:S04]  /*12f0*/  SEL R7, RZ, 0x1, !P0 ;  /* 0x00000001ff077807 */ /* 0x000fc80004000000 */
[----:B------:R-:W-:-:S04]  /*1300*/  LOP3.LUT R7, R7, 0x1, R10, 0xf8, !PT ;  /* 0x0000000107077812 */ /* 0x000fc800078ef80a */
[----:B------:R-:W-:-:S05]  /*1310*/  LOP3.LUT R7, R7, R8, RZ, 0xc0, !PT ;  /* 0x0000000807077212 */ /* 0x000fca00078ec0ff */
[----:B------:R-:W-:-:S05]  /*1320*/  IMAD.IADD R7, R10, 0x1, R7 ;  /* 0x000000010a077824 */ /* 0x000fca00078e0207 */
[----:B------:R-:W-:Y:S01]  /*1330*/  LOP3.LUT R0, R7, R0, RZ, 0xfc, !PT ;  /* 0x0000000007007212 */ /* 0x000fe200078efcff */
[----:B------:R-:W-:Y:S06]  /*1340*/  BRA `(.L_x_17) ;  /* 0x0000000000107947 */ /* 0x000fec0003800000 */
.L_x_16:
[----:B------:R-:W-:-:S04]  /*1350*/  LOP3.LUT R0, R0, 0x80000000, RZ, 0xc0, !PT ;  /* 0x8000000000007812 */ /* 0x000fc800078ec0ff */
[----:B------:R-:W-:Y:S01]  /*1360*/  LOP3.LUT R0, R0, 0x7f800000, RZ, 0xfc, !PT ;  /* 0x7f80000000007812 */ /* 0x000fe200078efcff */
[----:B------:R-:W-:Y:S06]  /*1370*/  BRA `(.L_x_17) ;  /* 0x0000000000047947 */ /* 0x000fec0003800000 */
.L_x_15:
[----:B------:R-:W-:-:S07]  /*1380*/  IMAD R0, R7, 0x800000, R0 ;  /* 0x0080000007007824 */ /* 0x000fce00078e0200 */
.L_x_17:
[----:B------:R-:W-:Y:S05]  /*1390*/  BSYNC.RECONVERGENT B2 ;  /* 0x0000000000027941 */ /* 0x000fea0003800200 */
.L_x_14:
[----:B------:R-:W-:Y:S05]  /*13a0*/  BRA `(.L_x_18) ;  /* 0x0000000000207947 */ /* 0x000fea0003800000 */
.L_x_13:
[----:B------:R-:W-:-:S04]  /*13b0*/  LOP3.LUT R0, R11, 0x80000000, R10, 0x48, !PT ;  /* 0x800000000b007812 */ /* 0x000fc800078e480a */
[----:B------:R-:W-:Y:S01]  /*13c0*/  LOP3.LUT R0, R0, 0x7f800000, RZ, 0xfc, !PT ;  /* 0x7f80000000007812 */ /* 0x000fe200078efcff */
[----:B------:R-:W-:Y:S06]  /*13d0*/  BRA `(.L_x_18) ;  /* 0x0000000000147947 */ /* 0x000fec0003800000 */
.L_x_12:
[----:B------:R-:W-:Y:S01]  /*13e0*/  LOP3.LUT R0, R11, 0x80000000, R10, 0x48, !PT ;  /* 0x800000000b007812 */ /* 0x000fe200078e480a */
[----:B------:R-:W-:Y:S06]  /*13f0*/  BRA `(.L_x_18) ;  /* 0x00000000000c7947 */ /* 0x000fec0003800000 */
.L_x_11:
[----:B------:R-:W0:Y:S01]  /*1400*/  MUFU.RSQ R0, -QNAN ;  /* 0xffc0000000007908 */ /* 0x000e220000001400 */
[----:B------:R-:W-:Y:S05]  /*1410*/  BRA `(.L_x_18) ;  /* 0x0000000000047947 */ /* 0x000fea0003800000 */
.L_x_10:
[----:B------:R-:W-:-:S07]  /*1420*/  FADD.FTZ R0, R0, R3 ;  /* 0x0000000300007221 */ /* 0x000fce0000010000 */
.L_x_18:
[----:B------:R-:W-:Y:S05]  /*1430*/  BSYNC.RECONVERGENT B1 ;  /* 0x0000000000017941 */ /* 0x000fea0003800200 */
.L_x_8:
[----:B------:R-:W-:-:S04]  /*1440*/  IMAD.MOV.U32 R7, RZ, RZ, 0x0 ;  /* 0x00000000ff077424 */ /* 0x000fc800078e00ff */
[----:B0-----:R-:W-:Y:S05]  /*1450*/  RET.REL.NODEC R6 `(_Z17theta_calc_kernelPfS_Piii) ;  /* 0xffffffe806e87950 */ /* 0x001fea0003c3ffff */
.L_x_19:
[----:B------:R-:W-:-:S00]  /*1460*/  BRA `(.L_x_19) ;  /* 0xfffffffc00fc7947 */ /* 0x000fc0000383ffff */
[----:B------:R-:W-:-:S00]  /*1470*/  NOP ;  /* 0x0000000000007918 */ /* 0x000fc00000000000 */
        /* <DEDUP_REMOVED lines=8> */
.L_x_38:


//--------------------- .text._Z20gradient_calc_kernelPfS_S_S_ii --------------------------
	.section	.text._Z20gradient_calc_kernelPfS_S_S_ii,"ax",@progbits
	.align	128
        .global         _Z20gradient_calc_kernelPfS_S_S_ii
        .type           _Z20gradient_calc_kernelPfS_S_S_ii,@function
        .size           _Z20gradient_calc_kernelPfS_S_S_ii,(.L_x_41 - _Z20gradient_calc_kernelPfS_S_S_ii)
        .other          _Z20gradient_calc_kernelPfS_S_S_ii,@"STO_CUDA_ENTRY STV_DEFAULT"
_Z20gradient_calc_kernelPfS_S_S_ii:
.text._Z20gradient_calc_kernelPfS_S_S_ii:
[----:B------:R-:W-:Y:S01]  /*0000*/  LDC R1, c[0x0][0x37c] ;  /* 0x0000df00ff017b82 */ /* 0x000fe20000000800 */
[----:B------:R-:W0:Y:S01]  /*0010*/  S2R R3, SR_CTAID.X ;  /* 0x0000000000037919 */ /* 0x000e220000002500 */
[----:B------:R-:W1:Y:S01]  /*0020*/  LDCU.64 UR6, c[0x0][0x3a0] ;  /* 0x00007400ff0677ac */ /* 0x000e620008000a00 */
[----:B------:R-:W-:Y:S01]  /*0030*/  HFMA2 R6, -RZ, RZ, 0, 0 ;  /* 0x00000000ff067431 */ /* 0x000fe200000001ff */
[----:B------:R-:W0:Y:S01]  /*0040*/  S2R R12, SR_TID.X ;  /* 0x00000000000c7919 */ /* 0x000e220000002100 */
[----:B------:R-:W2:Y:S01]  /*0050*/  LDCU.64 UR4, c[0x0][0x358] ;  /* 0x00006b00ff0477ac */ /* 0x000ea20008000a00 */
[----:B------:R-:W3:Y:S01]  /*0060*/  S2R R0, SR_CTAID.Y ;  /* 0x0000000000007919 */ /* 0x000ee20000002600 */
[----:B------:R-:W3:Y:S01]  /*0070*/  S2R R9, SR_TID.Y ;  /* 0x0000000000097919 */ /* 0x000ee20000002200 */
[----:B0-----:R-:W-:-:S05]  /*0080*/  IMAD R3, R3, 0xc, R12 ;  /* 0x0000000c03037824 */ /* 0x001fca00078e020c */
[----:B------:R-:W-:Y:S01]  /*0090*/  IADD3 R3, PT, PT, R3, -0x1, RZ ;  /* 0xffffffff03037810 */ /* 0x000fe20007ffe0ff */
[----:B---3--:R-:W-:-:S03]  /*00a0*/  IMAD R0, R0, 0xc, R9 ;  /* 0x0000000c00007824 */ /* 0x008fc600078e0209 */
[C---:B-1----:R-:W-:Y:S02]  /*00b0*/  ISETP.GE.AND P1, PT, R3.reuse, UR6, PT ;  /* 0x0000000603007c0c */ /* 0x042fe4000bf26270 */
[C---:B------:R-:W-:Y:S02]  /*00c0*/  ISETP.GT.AND P0, PT, R0.reuse, UR7, PT ;  /* 0x0000000700007c0c */ /* 0x040fe4000bf04270 */
[----:B------:R-:W-:Y:S02]  /*00d0*/  ISETP.GT.AND P1, PT, R3, -0x1, !P1 ;  /* 0xffffffff0300780c */ /* 0x000fe40004f24270 */
[C---:B------:R-:W-:Y:S02]  /*00e0*/  ISETP.NE.AND P0, PT, R0.reuse, RZ, !P0 ;  /* 0x000000ff0000720c */ /* 0x040fe40004705270 */
[----:B------:R-:W-:Y:S02]  /*00f0*/  IADD3 R2, PT, PT, R0, -0x1, RZ ;  /* 0xffffffff00027810 */ /* 0x000fe40007ffe0ff */
[----:B------:R-:W-:-:S13]  /*0100*/  PLOP3.LUT P0, PT, P1, P0, PT, 0x80, 0x8 ;  /* 0x000000000008781c */ /* 0x000fda0000f01070 */
[----:B------:R-:W0:Y:S01]  /*0110*/  @P0 LDC.64 R4, c[0x0][0x380] ;  /* 0x0000e000ff040b82 */ /* 0x000e220000000a00 */
[----:B------:R-:W-:-:S04]  /*0120*/  @P0 IMAD R7, R2, UR6, R3 ;  /* 0x0000000602070c24 */ /* 0x000fc8000f8e0203 */
[----:B0-----:R-:W-:-:S05]  /*0130*/  @P0 IMAD.WIDE R4, R7, 0x4, R4 ;  /* 0x0000000407040825 */ /* 0x001fca00078e0204 */
[----:B--2---:R0:W2:Y:S01]  /*0140*/  @P0 LDG.E R6, desc[UR4][R4.64] ;  /* 0x0000000404060981 */ /* 0x0040a2000c1e1900 */
[----:B------:R-:W-:Y:S01]  /*0150*/  IADD3 R7, PT, PT, R12, -0xd, RZ ;  /* 0xfffffff30c077810 */ /* 0x000fe20007ffe0ff */
[----:B------:R-:W1:Y:S03]  /*0160*/  S2R R10, SR_CgaCtaId ;  /* 0x00000000000a7919 */ /* 0x000e660000008800 */
[----:B------:R-:W-:Y:S02]  /*0170*/  ISETP.GE.U32.AND P0, PT, R7, -0xc, PT ;  /* 0xfffffff40700780c */ /* 0x000fe40003f06070 */
[----:B------:R-:W-:Y:S02]  /*0180*/  MOV R7, 0x400 ;  /* 0x0000040000077802 */ /* 0x000fe40000000f00 */
[----:B------:R-:W-:-:S13]  /*0190*/  ISETP.EQ.OR P0, PT, R9, RZ, !P0 ;  /* 0x000000ff0900720c */ /* 0x000fda0004702670 */
[----:B------:R-:W-:-:S04]  /*01a0*/  @!P0 IADD3 R8, PT, PT, R9, -0x2, RZ ;  /* 0xfffffffe09088810 */ /* 0x000fc80007ffe0ff */
[----:B------:R-:W-:-:S04]  /*01b0*/  ISETP.LT.U32.AND P0, PT, R8, 0xc, !P0 ;  /* 0x0000000c0800780c */ /* 0x000fc80004701070 */
[----:B------:R-:W-:-:S04]  /*01c0*/  ISETP.GE.OR P0, PT, R3, UR6, !P0 ;  /* 0x0000000603007c0c */ /* 0x000fc8000c706670 */
[----:B------:R-:W-:Y:S02]  /*01d0*/  ISETP.GT.OR P0, PT, R0, UR7, P0 ;  /* 0x0000000700007c0c */ /* 0x000fe40008704670 */
[----:B-1----:R-:W-:-:S05]  /*01e0*/  LEA R7, R10, R7, 0x18 ;  /* 0x000000070a077211 */ /* 0x002fca00078ec0ff */
[----:B------:R-:W-:-:S05]  /*01f0*/  IMAD R8, R9, 0x38, R7 ;  /* 0x0000003809087824 */ /* 0x000fca00078e0207 */
[----:B0-----:R-:W-:-:S05]  /*0200*/  LEA R5, R12, R8, 0x2 ;  /* 0x000000080c057211 */ /* 0x001fca00078e10ff */
[----:B--2---:R0:W-:Y:S01]  /*0210*/  STS [R5], R6 ;  /* 0x0000000605007388 */ /* 0x0041e20000000800 */
[----:B------:R-:W-:Y:S06]  /*0220*/  BAR.SYNC.DEFER_BLOCKING 0x0 ;  /* 0x0000000000007b1d */ /* 0x000fec0000010000 */
[----:B------:R-:W-:Y:S05]  /*0230*/  @P0 EXIT ;  /* 0x000000000000094d */ /* 0x000fea0003800000 */
[----:B------:R-:W-:Y:S01]  /*0240*/  IMAD R7, R12, 0x38, R7 ;  /* 0x000000380c077824 */ /* 0x000fe200078e0207 */
[----:B------:R-:W1:Y:S01]  /*0250*/  LDCU UR7, c[0x3][0x64] ;  /* 0x00c00c80ff0777ac */ /* 0x000e620008000800 */
[----:B------:R-:W-:-:S03]  /*0260*/  IMAD R3, R2, UR6, R3 ;  /* 0x0000000602037c24 */ /* 0x000fc6000f8e0203 */
[----:B------:R-:W-:Y:S01]  /*0270*/  LEA R4, R12, R7, 0x2 ;  /* 0x000000070c047211 */ /* 0x000fe200078e10ff */
[----:B------:R-:W2:Y:S04]  /*0280*/  LDCU.128 UR20, c[0x3][0x80] ;  /* 0x00c01000ff1477ac */ /* 0x000ea80008000c00 */
[----:B------:R-:W1:Y:S01]  /*0290*/  LDS R0, [R4+-0x3c] ;  /* 0xffffc40004007984 */ /* 0x000e620000000800 */
[----:B------:R-:W3:Y:S03]  /*02a0*/  LDCU.64 UR8, c[0x3][0x68] ;  /* 0x00c00d00ff0877ac */ /* 0x000ee60008000a00 */
[----:B0-----:R-:W3:Y:S01]  /*02b0*/  LDS R6, [R4+-0x38] ;  /* 0xffffc80004067984 */ /* 0x001ee20000000800 */
[----:B------:R-:W0:Y:S03]  /*02c0*/  LDCU.128 UR12, c[0x3][0x90] ;  /* 0x00c01200ff0c77ac */ /* 0x000e260008000c00 */
[----:B------:R-:W4:Y:S01]  /*02d0*/  LDS R8, [R4+-0x34] ;  /* 0xffffcc0004087984 */ /* 0x000f220000000800 */
[----:B------:R-:W5:Y:S03]  /*02e0*/  LDCU.128 UR16, c[0x3][0x70] ;  /* 0x00c00e00ff1077ac */ /* 0x000f660008000c00 */
[----:B------:R-:W5:Y:S04]  /*02f0*/  LDS R14, [R4+-0x4] ;  /* 0xfffffc00040e7984 */ /* 0x000f680000000800 */
[----:B------:R-:W5:Y:S04]  /*0300*/  LDS R16, [R4] ;  /* 0x0000000004107984 */ /* 0x000f680000000800 */
[----:B------:R-:W5:Y:S04]  /*0310*/  LDS R18, [R4+0x4] ;  /* 0x0000040004127984 */ /* 0x000f680000000800 */
[----:B------:R-:W5:Y:S04]  /*0320*/  LDS R11, [R4+0x34] ;  /* 0x00003400040b7984 */ /* 0x000f680000000800 */
[----:B------:R-:W5:Y:S04]  /*0330*/  LDS R10, [R4+0x38] ;  /* 0x00003800040a7984 */ /* 0x000f680000000800 */
[----:B------:R5:W5:Y:S01]  /*0340*/  LDS R12, [R4+0x3c] ;  /* 0x00003c00040c7984 */ /* 0x000b620000000800 */
[C---:B-1----:R-:W-:Y:S01]  /*0350*/  FFMA R5, R0.reuse, UR7, RZ ;  /* 0x0000000700057c23 */ /* 0x042fe200080000ff */
[----:B--2---:R-:W-:Y:S01]  /*0360*/  FFMA R0, R0, UR22, RZ ;  /* 0x0000001600007c23 */ /* 0x004fe200080000ff */
[----:B------:R-:W1:Y:S02]  /*0370*/  LDCU UR7, c[0x3][0xa8] ;  /* 0x00c01500ff0777ac */ /* 0x000e640008000800 */
[C---:B---3--:R-:W-:Y:S01]  /*0380*/  FFMA R5, R6.reuse, UR8, R5 ;  /* 0x0000000806057c23 */ /* 0x048fe20008000005 */
[----:B------:R-:W-:-:S02]  /*0390*/  FFMA R0, R6, UR23, R0 ;  /* 0x0000001706007c23 */ /* 0x000fc40008000000 */
[----:B------:R-:W2:Y:S01]  /*03a0*/  LDC.64 R6, c[0x0][0x390] ;  /* 0x0000e400ff067b82 */ /* 0x000ea20000000a00 */
[C---:B----4-:R-:W-:Y:S01]  /*03b0*/  FFMA R13, R8.reuse, UR9, R5 ;  /* 0x00000009080d7c23 */ /* 0x050fe20008000005 */
[----:B------:R-:W3:Y:S01]  /*03c0*/  LDCU.64 UR8, c[0x3][0xa0] ;  /* 0x00c01400ff0877ac */ /* 0x000ee20008000a00 */
[----:B0-----:R-:W-:Y:S02]  /*03d0*/  FFMA R0, R8, UR12, R0 ;  /* 0x0000000c08007c23 */ /* 0x001fe40008000000 */
[C---:B-----5:R-:W-:Y:S02]  /*03e0*/  FFMA R13, R14.reuse, UR16, R13 ;  /* 0x000000100e0d7c23 */ /* 0x060fe4000800000d */
[----:B------:R-:W-:Y:S01]  /*03f0*/  FFMA R0, R14, UR13, R0 ;  /* 0x0000000d0e007c23 */ /* 0x000fe20008000000 */
[----:B------:R-:W0:Y:S01]  /*0400*/  LDC.64 R8, c[0x0][0x388] ;  /* 0x0000e200ff087b82 */ /* 0x000e220000000a00 */
[C---:B------:R-:W-:Y:S02]  /*0410*/  FFMA R13, R16.reuse, UR17, R13 ;  /* 0x00000011100d7c23 */ /* 0x040fe4000800000d */
[----:B------:R-:W-:-:S02]  /*0420*/  FFMA R0, R16, UR14, R0 ;  /* 0x0000000e10007c23 */ /* 0x000fc40008000000 */
[C---:B------:R-:W-:Y:S02]  /*0430*/  FFMA R14, R18.reuse, UR18, R13 ;  /* 0x00000012120e7c23 */ /* 0x040fe4000800000d */
[----:B------:R-:W-:Y:S01]  /*0440*/  FFMA R0, R18, UR15, R0 ;  /* 0x0000000f12007c23 */ /* 0x000fe20008000000 */
[----:B------:R-:W4:Y:S01]  /*0450*/  LDC.64 R4, c[0x0][0x398] ;  /* 0x0000e600ff047b82 */ /* 0x000f220000000a00 */
[C---:B------:R-:W-:Y:S02]  /*0460*/  FFMA R13, R11.reuse, UR19, R14 ;  /* 0x000000130b0d7c23 */ /* 0x040fe4000800000e */
[----:B---3--:R-:W-:Y:S02]  /*0470*/  FFMA R11, R11, UR8, R0 ;  /* 0x000000080b0b7c23 */ /* 0x008fe40008000000 */
[C---:B------:R-:W-:Y:S02]  /*0480*/  FFMA R13, R10.reuse, UR20, R13 ;  /* 0x000000140a0d7c23 */ /* 0x040fe4000800000d */
[----:B------:R-:W-:-:S02]  /*0490*/  FFMA R11, R10, UR9, R11 ;  /* 0x000000090a0b7c23 */ /* 0x000fc4000800000b */
[----:B------:R-:W-:Y:S01]  /*04a0*/  FFMA R13, R12, UR21, R13 ;  /* 0x000000150c0d7c23 */ /* 0x000fe2000800000d */
[----:B--2---:R-:W-:-:S04]  /*04b0*/  IMAD.WIDE R6, R3, 0x4, R6 ;  /* 0x0000000403067825 */ /* 0x004fc800078e0206 */
[----:B-1----:R-:W-:Y:S01]  /*04c0*/  FFMA R11, R12, UR7, R11 ;  /* 0x000000070c0b7c23 */ /* 0x002fe2000800000b */
[----:B0-----:R-:W-:-:S05]  /*04d0*/  IMAD.WIDE R8, R3, 0x4, R8 ;  /* 0x0000000403087825 */ /* 0x001fca00078e0208 */
[----:B------:R-:W-:Y:S01]  /*04e0*/  STG.E desc[UR4][R8.64], R13 ;  /* 0x0000000d08007986 */ /* 0x000fe2000c101904 */
[----:B----4-:R-:W-:-:S04]  /*04f0*/  IMAD.WIDE R4, R3, 0x4, R4 ;  /* 0x0000000403047825 */ /* 0x010fc800078e0204 */
[----:B------:R-:W-:Y:S01]  /*0500*/  FADD R3, |R13|, |R11| ;  /* 0x4000000b0d037221 */ /* 0x000fe20000000200 */
[----:B------:R-:W-:Y:S04]  /*0510*/  STG.E desc[UR4][R6.64], R11 ;  /* 0x0000000b06007986 */ /* 0x000fe8000c101904 */
[----:B------:R-:W-:Y:S01]  /*0520*/  STG.E desc[UR4][R4.64], R3 ;  /* 0x0000000304007986 */ /* 0x000fe2000c101904 */
[----:B------:R-:W-:Y:S05]  /*0530*/  EXIT ;  /* 0x000000000000794d */ /* 0x000fea0003800000 */
.L_x_20:
        /* <DEDUP_REMOVED lines=12> */
.L_x_41:


//--------------------- .text._Z22gaussian_filter_kernelPfS_ii --------------------------
	.section	.text._Z22gaussian_filter_kernelPfS_ii,"ax",@progbits
	.align	128
        .global         _Z22gaussian_filter_kernelPfS_ii
        .type           _Z22gaussian_filter_kernelPfS_ii,@function
        .size           _Z22gaussian_filter_kernelPfS_ii,(.L_x_42 - _Z22gaussian_filter_kernelPfS_ii)
        .other          _Z22gaussian_filter_kernelPfS_ii,@"STO_CUDA_ENTRY STV_DEFAULT"
_Z22gaussian_filter_kernelPfS_ii:
.text._Z22gaussian_filter_kernelPfS_ii:
[----:B------:R-:W-:Y:S01]  /*0000*/  LDC R1, c[0x0][0x37c] ;  /* 0x0000df00ff017b82 */ /* 0x000fe20000000800 */
[----:B------:R-:W0:Y:S01]  /*0010*/  S2R R11, SR_TID.X ;  /* 0x00000000000b7919 */ /* 0x000e220000002100 */
[----:B------:R-:W1:Y:S01]  /*0020*/  LDCU.64 UR8, c[0x0][0x390] ;  /* 0x00007200ff0877ac */ /* 0x000e620008000a00 */
[----:B------:R-:W-:Y:S01]  /*0030*/  HFMA2 R7, -RZ, RZ, 0, 0 ;  /* 0x00000000ff077431 */ /* 0x000fe200000001ff */
[----:B------:R-:W2:Y:S01]  /*0040*/  S2R R3, SR_CTAID.X ;  /* 0x0000000000037919 */ /* 0x000ea20000002500 */
[----:B------:R-:W3:Y:S01]  /*0050*/  LDCU.64 UR6, c[0x0][0x358] ;  /* 0x00006b00ff0677ac */ /* 0x000ee20008000a00 */
[----:B------:R-:W4:Y:S01]  /*0060*/  S2R R13, SR_TID.Y ;  /* 0x00000000000d7919 */ /* 0x000f220000002200 */
[----:B------:R-:W4:Y:S01]  /*0070*/  S2R R4, SR_CTAID.Y ;  /* 0x0000000000047919 */ /* 0x000f220000002600 */
[----:B0-----:R-:W-:-:S05]  /*0080*/  IADD3 R0, PT, PT, R11, -0x2, RZ ;  /* 0xfffffffe0b007810 */ /* 0x001fca0007ffe0ff */
[----:B--2---:R-:W-:-:S05]  /*0090*/  IMAD R2, R3, 0xc, R0 ;  /* 0x0000000c03027824 */ /* 0x004fca00078e0200 */
[----:B-1----:R-:W-:Y:S01]  /*00a0*/  ISETP.GE.AND P0, PT, R2, UR8, PT ;  /* 0x0000000802007c0c */ /* 0x002fe2000bf06270 */
[----:B----4-:R-:W-:-:S03]  /*00b0*/  IMAD R4, R4, 0xc, R13 ;  /* 0x0000000c04047824 */ /* 0x010fc600078e020d */
[----:B------:R-:W-:Y:S02]  /*00c0*/  ISETP.LT.OR P0, PT, R2, RZ, P0 ;  /* 0x000000ff0200720c */ /* 0x000fe40000701670 */
[C---:B------:R-:W-:Y:S02]  /*00d0*/  IADD3 R3, PT, PT, R4.reuse, -0x2, RZ ;  /* 0xfffffffe04037810 */ /* 0x040fe40007ffe0ff */
[----:B------:R-:W-:-:S04]  /*00e0*/  ISETP.LT.U32.OR P0, PT, R4, 0x2, P0 ;  /* 0x000000020400780c */ /* 0x000fc80000701470 */
[----:B------:R-:W-:-:S13]  /*00f0*/  ISETP.GE.OR P0, PT, R3, UR9, P0 ;  /* 0x0000000903007c0c */ /* 0x000fda0008706670 */
[----:B------:R-:W0:Y:S01]  /*0100*/  @!P0 LDC.64 R4, c[0x0][0x380] ;  /* 0x0000e000ff048b82 */ /* 0x000e220000000a00 */
[----:B------:R-:W-:-:S04]  /*0110*/  @!P0 IMAD R9, R3, UR8, R2 ;  /* 0x0000000803098c24 */ /* 0x000fc8000f8e0202 */
[----:B0-----:R-:W-:-:S05]  /*0120*/  @!P0 IMAD.WIDE R4, R9, 0x4, R4 ;  /* 0x0000000409048825 */ /* 0x001fca00078e0204 */
[----:B---3--:R0:W2:Y:S01]  /*0130*/  @!P0 LDG.E R7, desc[UR6][R4.64] ;  /* 0x0000000604078981 */ /* 0x0080a2000c1e1900 */
[----:B------:R-:W1:Y:S01]  /*0140*/  S2UR UR5, SR_CgaCtaId ;  /* 0x00000000000579c3 */ /* 0x000e620000008800 */
[----:B------:R-:W-:Y:S01]  /*0150*/  ISETP.GE.U32.AND P0, PT, R13, 0x2, PT ;  /* 0x000000020d00780c */ /* 0x000fe20003f06070 */
[----:B------:R-:W-:-:S03]  /*0160*/  UMOV UR4, 0x400 ;  /* 0x0000040000047882 */ /* 0x000fc60000000000 */
[----:B------:R-:W-:-:S13]  /*0170*/  ISETP.GT.U32.OR P0, PT, R0, 0xb, !P0 ;  /* 0x0000000b0000780c */ /* 0x000fda0004704470 */
[----:B------:R-:W-:-:S04]  /*0180*/  @!P0 IADD3 R0, PT, PT, R13, -0x2, RZ ;  /* 0xfffffffe0d008810 */ /* 0x000fc80007ffe0ff */
[----:B------:R-:W-:Y:S01]  /*0190*/  ISETP.LT.U32.AND P0, PT, R0, 0xc, !P0 ;  /* 0x0000000c0000780c */ /* 0x000fe20004701070 */
[----:B-1----:R-:W-:-:S03]  /*01a0*/  ULEA UR4, UR5, UR4, 0x18 ;  /* 0x0000000405047291 */ /* 0x002fc6000f8ec0ff */
[----:B------:R-:W-:-:S03]  /*01b0*/  ISETP.GE.OR P0, PT, R2, UR8, !P0 ;  /* 0x0000000802007c0c */ /* 0x000fc6000c706670 */
[----:B------:R-:W-:Y:S02]  /*01c0*/  LEA R0, R13, UR4, 0x6 ;  /* 0x000000040d007c11 */ /* 0x000fe4000f8e30ff */
[----:B------:R-:W-:Y:S02]  /*01d0*/  ISETP.GE.OR P0, PT, R3, UR9, P0 ;  /* 0x0000000903007c0c */ /* 0x000fe40008706670 */
[----:B0-----:R-:W-:-:S05]  /*01e0*/  LEA R4, R11, R0, 0x2 ;  /* 0x000000000b047211 */ /* 0x001fca00078e10ff */
[----:B--2---:R0:W-:Y:S01]  /*01f0*/  STS [R4], R7 ;  /* 0x0000000704007388 */ /* 0x0041e20000000800 */
[----:B------:R-:W-:Y:S06]  /*0200*/  BAR.SYNC.DEFER_BLOCKING 0x0 ;  /* 0x0000000000007b1d */ /* 0x000fec0000010000 */
[----:B------:R-:W-:Y:S05]  /*0210*/  @P0 EXIT ;  /* 0x000000000000094d */ /* 0x000fea0003800000 */
[----:B------:R-:W1:Y:S01]  /*0220*/  LDS R0, [R4+-0x88] ;  /* 0xffff780004007984 */ /* 0x000e620000000800 */
[----:B------:R-:W1:Y:S01]  /*0230*/  LDCU.128 UR12, c[0x3][URZ] ;  /* 0x00c00000ff0c77ac */ /* 0x000e620008000c00 */
[----:B------:R-:W-:Y:S02]  /*0240*/  IMAD R3, R3, UR8, R2 ;  /* 0x0000000803037c24 */ /* 0x000fe4000f8e0202 */
[----:B0-----:R-:W0:Y:S01]  /*0250*/  LDS R7, [R4+-0x84] ;  /* 0xffff7c0004077984 */ /* 0x001e220000000800 */
[----:B------:R-:W2:Y:S03]  /*0260*/  LDCU.128 UR16, c[0x3][0x10] ;  /* 0x00c00200ff1077ac */ /* 0x000ea60008000c00 */
[----:B------:R-:W3:Y:S01]  /*0270*/  LDS R8, [R4+-0x80] ;  /* 0xffff800004087984 */ /* 0x000ee20000000800 */
[----:B------:R-:W4:Y:S03]  /*0280*/  LDCU UR4, c[0x3][0x60] ;  /* 0x00c00c00ff0477ac */ /* 0x000f260008000800 */
[----:B------:R-:W5:Y:S04]  /*0290*/  LDS R9, [R4+-0x7c] ;  /* 0xffff840004097984 */ /* 0x000f680000000800 */
[----:B------:R-:W2:Y:S04]  /*02a0*/  LDS R10, [R4+-0x78] ;  /* 0xffff8800040a7984 */ /* 0x000ea80000000800 */
[----:B------:R-:W4:Y:S04]  /*02b0*/  LDS R11, [R4+-0x48] ;  /* 0xffffb800040b7984 */ /* 0x000f280000000800 */
[----:B------:R-:W4:Y:S04]  /*02c0*/  LDS R12, [R4+-0x44] ;  /* 0xffffbc00040c7984 */ /* 0x000f280000000800 */
[----:B------:R-:W4:Y:S04]  /*02d0*/  LDS R14, [R4+-0x40] ;  /* 0xffffc000040e7984 */ /* 0x000f280000000800 */
[----:B------:R-:W4:Y:S04]  /*02e0*/  LDS R16, [R4+-0x3c] ;  /* 0xffffc40004107984 */ /* 0x000f280000000800 */
[----:B------:R-:W4:Y:S01]  /*02f0*/  LDS R5, [R4+-0x38] ;  /* 0xffffc80004057984 */ /* 0x000f220000000800 */
[----:B-1----:R-:W-:-:S03]  /*0300*/  FFMA R6, R0, UR12, RZ ;  /* 0x0000000c00067c23 */ /* 0x002fc600080000ff */
[----:B------:R-:W-:Y:S01]  /*0310*/  LDS R13, [R4+0x40] ;  /* 0x00004000040d7984 */ /* 0x000fe20000000800 */
[----:B0-----:R-:W-:-:S03]  /*0320*/  FFMA R7, R7, UR13, R6 ;  /* 0x0000000d07077c23 */ /* 0x001fc60008000006 */
[----:B------:R-:W0:Y:S01]  /*0330*/  LDS R0, [R4+-0x8] ;  /* 0xfffff80004007984 */ /* 0x000e220000000800 */
[----:B---3--:R-:W-:-:S03]  /*0340*/  FFMA R8, R8, UR14, R7 ;  /* 0x0000000e08087c23 */ /* 0x008fc60008000007 */
[----:B------:R-:W1:Y:S01]  /*0350*/  LDS R6, [R4+-0x4] ;  /* 0xfffffc0004067984 */ /* 0x000e620000000800 */
[----:B-----5:R-:W-:-:S03]  /*0360*/  FFMA R9, R9, UR15, R8 ;  /* 0x0000000f09097c23 */ /* 0x020fc60008000008 */
[----:B------:R-:W3:Y:S01]  /*0370*/  LDS R7, [R4] ;  /* 0x0000000004077984 */ /* 0x000ee20000000800 */
[----:B------:R-:W5:Y:S01]  /*0380*/  LDCU.128 UR12, c[0x3][0x20] ;  /* 0x00c00400ff0c77ac */ /* 0x000f620008000c00 */
[----:B--2---:R-:W-:Y:S02]  /*0390*/  FFMA R10, R10, UR16, R9 ;  /* 0x000000100a0a7c23 */ /* 0x004fe40008000009 */
[----:B------:R-:W2:Y:S02]  /*03a0*/  LDS R8, [R4+0x4] ;  /* 0x0000040004087984 */ /* 0x000ea40000000800 */
[----:B----4-:R-:W-:Y:S02]  /*03b0*/  FFMA R11, R11, UR17, R10 ;  /* 0x000000110b0b7c23 */ /* 0x010fe4000800000a */
[----:B------:R-:W4:Y:S02]  /*03c0*/  LDS R9, [R4+0x8] ;  /* 0x0000080004097984 */ /* 0x000f240000000800 */
[----:B------:R-:W-:-:S02]  /*03d0*/  FFMA R11, R12, UR18, R11 ;  /* 0x000000120c0b7c23 */ /* 0x000fc4000800000b */
[----:B------:R-:W4:Y:S02]  /*03e0*/  LDS R10, [R4+0x38] ;  /* 0x00003800040a7984 */ /* 0x000f240000000800 */
[----:B------:R-:W-:Y:S02]  /*03f0*/  FFMA R11, R14, UR19, R11 ;  /* 0x000000130e0b7c23 */ /* 0x000fe4000800000b */
[----:B------:R-:W4:Y:S01]  /*0400*/  LDS R12, [R4+0x3c] ;  /* 0x00003c00040c7984 */ /* 0x000f220000000800 */
[----:B------:R-:W3:Y:S01]  /*0410*/  LDCU.128 UR16, c[0x3][0x30] ;  /* 0x00c00600ff1077ac */ /* 0x000ee20008000c00 */
[----:B-----5:R-:W-:Y:S02]  /*0420*/  FFMA R16, R16, UR12, R11 ;  /* 0x0000000c10107c23 */ /* 0x020fe4000800000b */
[----:B------:R-:W-:Y:S02]  /*0430*/  LDS R17, [R4+0x80] ;  /* 0x0000800004117984 */ /* 0x000fe40000000800 */
[----:B------:R-:W-:-:S02]  /*0440*/  FFMA R15, R5, UR13, R16 ;  /* 0x0000000d050f7c23 */ /* 0x000fc40008000010 */
[----:B------:R-:W5:Y:S04]  /*0450*/  LDS R11, [R4+0x44] ;  /* 0x00004400040b7984 */ /* 0x000f680000000800 */
[----:B------:R-:W5:Y:S01]  /*0460*/  LDS R5, [R4+0x48] ;  /* 0x0000480004057984 */ /* 0x000f620000000800 */
[----:B0-----:R-:W-:-:S03]  /*0470*/  FFMA R15, R0, UR14, R15 ;  /* 0x0000000e000f7c23 */ /* 0x001fc6000800000f */
[----:B------:R-:W-:Y:S01]  /*0480*/  LDS R19, [R4+0x84] ;  /* 0x0000840004137984 */ /* 0x000fe20000000800 */
[----:B-1----:R-:W-:-:S03]  /*0490*/  FFMA R6, R6, UR15, R15 ;  /* 0x0000000f06067c23 */ /* 0x002fc6000800000f */
[----:B------:R-:W0:Y:S01]  /*04a0*/  LDS R0, [R4+0x78] ;  /* 0x0000780004007984 */ /* 0x000e220000000800 */
[----:B------:R-:W1:Y:S01]  /*04b0*/  LDCU.128 UR12, c[0x3][0x40] ;  /* 0x00c00800ff0c77ac */ /* 0x000e620008000c00 */
[----:B---3--:R-:W-:Y:S02]  /*04c0*/  FFMA R7, R7, UR16, R6 ;  /* 0x0000001007077c23 */ /* 0x008fe40008000006 */
[----:B------:R-:W3:Y:S02]  /*04d0*/  LDS R15, [R4+0x7c] ;  /* 0x00007c00040f7984 */ /* 0x000ee40000000800 */
[----:B--2---:R-:W-:Y:S02]  /*04e0*/  FFMA R8, R8, UR17, R7 ;  /* 0x0000001108087c23 */ /* 0x004fe40008000007 */
[----:B------:R-:W2:Y:S01]  /*04f0*/  LDS R21, [R4+0x88] ;  /* 0x0000880004157984 */ /* 0x000ea20000000800 */
[----:B------:R-:W0:Y:S01]  /*0500*/  LDC.64 R6, c[0x0][0x388] ;  /* 0x0000e200ff067b82 */ /* 0x000e220000000a00 */
[----:B----4-:R-:W-:-:S04]  /*0510*/  FFMA R9, R9, UR18, R8 ;  /* 0x0000001209097c23 */ /* 0x010fc80008000008 */
[----:B------:R-:W-:Y:S01]  /*0520*/  FFMA R9, R10, UR19, R9 ;  /* 0x000000130a097c23 */ /* 0x000fe20008000009 */
[----:B------:R-:W4:Y:S03]  /*0530*/  LDCU.128 UR16, c[0x3][0x50] ;  /* 0x00c00a00ff1077ac */ /* 0x000f260008000c00 */
[----:B-1----:R-:W-:-:S04]  /*0540*/  FFMA R12, R12, UR12, R9 ;  /* 0x0000000c0c0c7c23 */ /* 0x002fc80008000009 */
[----:B------:R-:W-:-:S04]  /*0550*/  FFMA R12, R13, UR13, R12 ;  /* 0x0000000d0d0c7c23 */ /* 0x000fc8000800000c */
[----:B-----5:R-:W-:-:S04]  /*0560*/  FFMA R12, R11, UR14, R12 ;  /* 0x0000000e0b0c7c23 */ /* 0x020fc8000800000c */
[----:B------:R-:W-:Y:S01]  /*0570*/  FFMA R5, R5, UR15, R12 ;  /* 0x0000000f05057c23 */ /* 0x000fe2000800000c */
[----:B0-----:R-:W-:-:S04]  /*0580*/  IMAD.WIDE R6, R3, 0x4, R6 ;  /* 0x0000000403067825 */ /* 0x001fc800078e0206 */
[----:B----4-:R-:W-:-:S04]  /*0590*/  FFMA R0, R0, UR16, R5 ;  /* 0x0000001000007c23 */ /* 0x010fc80008000005 */
[----:B---3--:R-:W-:-:S04]  /*05a0*/  FFMA R0, R15, UR17, R0 ;  /* 0x000000110f007c23 */ /* 0x008fc80008000000 */
[----:B------:R-:W-:-:S04]  /*05b0*/  FFMA R0, R17, UR18, R0 ;  /* 0x0000001211007c23 */ /* 0x000fc80008000000 */
[----:B------:R-:W-:-:S04]  /*05c0*/  FFMA R0, R19, UR19, R0 ;  /* 0x0000001313007c23 */ /* 0x000fc80008000000 */
[----:B--2---:R-:W-:-:S05]  /*05d0*/  FFMA R21, R21, UR4, R0 ;  /* 0x0000000415157c23 */ /* 0x004fca0008000000 */
[----:B------:R-:W-:Y:S01]  /*05e0*/  STG.E desc[UR6][R6.64], R21 ;  /* 0x0000001506007986 */ /* 0x000fe2000c101906 */
[----:B------:R-:W-:Y:S05]  /*05f0*/  EXIT ;  /* 0x000000000000794d */ /* 0x000fea0003800000 */
.L_x_21:
        /* <DEDUP_REMOVED lines=16> */
.L_x_42:


//--------------------- .text._Z16grayscale_kernelPfS_S_S_ii --------------------------
	.section	.text._Z16grayscale_kernelPfS_S_S_ii,"ax",@progbits
	.align	128
        .global         _Z16grayscale_kernelPfS_S_S_ii
        .type           _Z16grayscale_kernelPfS_S_S_ii,@function
        .size           _Z16grayscale_kernelPfS_S_S_ii,(.L_x_39 - _Z16grayscale_kernelPfS_S_S_ii)
        .other          _Z16grayscale_kernelPfS_S_S_ii,@"STO_CUDA_ENTRY STV_DEFAULT"
_Z16grayscale_kernelPfS_S_S_ii:
.text._Z16grayscale_kernelPfS_S_S_ii:
        /* <DEDUP_REMOVED lines=16> */
[----:B------:R-:W2:Y:S08]  /*0100*/  LDC.64 R6, c[0x0][0x388] ;  /* 0x0000e200ff067b82 */ /* 0x000eb00000000a00 */
[----:B------:R-:W3:Y:S01]  /*0110*/  LDC.64 R8, c[0x0][0x390] ;  /* 0x0000e400ff087b82 */ /* 0x000ee20000000a00 */
[----:B0-----:R-:W-:-:S06]  /*0120*/  IMAD.WIDE R4, R2, 0x4, R4 ;  /* 0x0000000402047825 */ /* 0x001fcc00078e0204 */
[----:B-1----:R-:W4:Y:S01]  /*0130*/  LDG.E R4, desc[UR6][R4.64] ;  /* 0x0000000604047981 */ /* 0x002f22000c1e1900 */
[----:B--2---:R-:W-:-:S06]  /*0140*/  IMAD.WIDE R6, R2, 0x4, R6 ;  /* 0x0000000402067825 */ /* 0x004fcc00078e0206 */
[----:B------:R-:W4:Y:S01]  /*0150*/  LDG.E R7, desc[UR6][R6.64] ;  /* 0x0000000606077981 */ /* 0x000f22000c1e1900 */
[----:B---3--:R-:W-:-:S06]  /*0160*/  IMAD.WIDE R8, R2, 0x4, R8 ;  /* 0x0000000402087825 */ /* 0x008fcc00078e0208 */
[----:B------:R-:W2:Y:S01]  /*0170*/  LDG.E R9, desc[UR6][R8.64] ;  /* 0x0000000608097981 */ /* 0x000ea2000c1e1900 */
[----:B------:R-:W-:Y:S02]  /*0180*/  IMAD.MOV.U32 R10, RZ, RZ, 0x3eaaaaab ;  /* 0x3eaaaaabff0a7424 */ /* 0x000fe400078e00ff */
[----:B------:R-:W-:-:S04]  /*0190*/  IMAD.MOV.U32 R3, RZ, RZ, 0x40400000 ;  /* 0x40400000ff037424 */ /* 0x000fc800078e00ff */
[----:B------:R-:W-:-:S04]  /*01a0*/  FFMA R3, R10, -R3, 1 ;  /* 0x3f8000000a037423 */ /* 0x000fc80000000803 */
[----:B------:R-:W-:Y:S01]  /*01b0*/  FFMA R3, R3, R10, 0.3333333432674407959 ;  /* 0x3eaaaaab03037423 */ /* 0x000fe2000000000a */
[----:B------:R-:W-:Y:S01]  /*01c0*/  BSSY.RECONVERGENT B1, `(.L_x_22) ;  /* 0x000000a000017945 */ /* 0x000fe20003800200 */
[----:B----4-:R-:W-:-:S04]  /*01d0*/  FADD R0, R4, R7 ;  /* 0x0000000704007221 */ /* 0x010fc80000000000 */
[----:B--2---:R-:W-:-:S04]  /*01e0*/  FADD R0, R0, R9 ;  /* 0x0000000900007221 */ /* 0x004fc80000000000 */
[----:B------:R-:W0:Y:S01]  /*01f0*/  FCHK P0, R0, 3 ;  /* 0x4040000000007902 */ /* 0x000e220000000000 */
[----:B------:R-:W-:-:S04]  /*0200*/  FFMA R10, R0, R3, RZ ;  /* 0x00000003000a7223 */ /* 0x000fc800000000ff */
[----:B------:R-:W-:-:S04]  /*0210*/  FFMA R4, R10, -3, R0 ;  /* 0xc04000000a047823 */ /* 0x000fc80000000000 */
[----:B------:R-:W-:Y:S01]  /*0220*/  FFMA R7, R3, R4, R10 ;  /* 0x0000000403077223 */ /* 0x000fe2000000000a */
[----:B0-----:R-:W-:Y:S06]  /*0230*/  @!P0 BRA `(.L_x_23) ;  /* 0x0000000000088947 */ /* 0x001fec0003800000 */
[----:B------:R-:W-:-:S07]  /*0240*/  MOV R4, 0x260 ;  /* 0x0000026000047802 */ /* 0x000fce0000000f00 */
[----:B------:R-:W-:Y:S05]  /*0250*/  CALL.REL.NOINC `($__internal_2_$__cuda_sm3x_div_rn_noftz_f32_slowpath) ;  /* 0x0000000000147944 */ /* 0x000fea0003c00000 */
.L_x_23:
[----:B------:R-:W-:Y:S05]  /*0260*/  BSYNC.RECONVERGENT B1 ;  /* 0x0000000000017941 */ /* 0x000fea0003800200 */
.L_x_22:
[----:B------:R-:W0:Y:S02]  /*0270*/  LDC.64 R4, c[0x0][0x398] ;  /* 0x0000e600ff047b82 */ /* 0x000e240000000a00 */
[----:B0-----:R-:W-:-:S05]  /*0280*/  IMAD.WIDE R2, R2, 0x4, R4 ;  /* 0x0000000402027825 */ /* 0x001fca00078e0204 */
[----:B------:R-:W-:Y:S01]  /*0290*/  STG.E desc[UR6][R2.64], R7 ;  /* 0x0000000702007986 */ /* 0x000fe2000c101906 */
[----:B------:R-:W-:Y:S05]  /*02a0*/  EXIT ;  /* 0x000000000000794d */ /* 0x000fea0003800000 */
        .weak           $__internal_2_$__cuda_sm3x_div_rn_noftz_f32_slowpath
        .type           $__internal_2_$__cuda_sm3x_div_rn_noftz_f32_slowpath,@function
        .size           $__internal_2_$__cuda_sm3x_div_rn_noftz_f32_slowpath,(.L_x_39 - $__internal_2_$__cuda_sm3x_div_rn_noftz_f32_slowpath)
$__internal_2_$__cuda_sm3x_div_rn_noftz_f32_slowpath:
[--C-:B------:R-:W-:Y:S01]  /*02b0*/  SHF.R.U32.HI R3, RZ, 0x17, R0.reuse ;  /* 0x00000017ff037819 */ /* 0x100fe20000011600 */
[----:B------:R-:W-:Y:S04]  /*02c0*/  BSSY.RECONVERGENT B0, `(.L_x_24) ;  /* 0x000005c000007945 */ /* 0x000fe80003800200 */
[----:B------:R-:W-:Y:S01]  /*02d0*/  BSSY.RELIABLE B2, `(.L_x_25) ;  /* 0x000001a000027945 */ /* 0x000fe20003800100 */
[----:B------:R-:W-:Y:S01]  /*02e0*/  IMAD.MOV.U32 R5, RZ, RZ, R0 ;  /* 0x000000ffff057224 */ /* 0x000fe200078e0000 */
[----:B------:R-:W-:-:S05]  /*02f0*/  LOP3.LUT R3, R3, 0xff, RZ, 0xc0, !PT ;  /* 0x000000ff03037812 */ /* 0x000fca00078ec0ff */
[----:B------:R-:W-:-:S05]  /*0300*/  VIADD R7, R3, 0xffffffff ;  /* 0xffffffff03077836 */ /* 0x000fca0000000000 */
[----:B------:R-:W-:-:S13]  /*0310*/  ISETP.GT.U32.OR P0, PT, R7, 0xfd, !PT ;  /* 0x000000fd0700780c */ /* 0x000fda0007f04470 */
[----:B------:R-:W-:Y:S01]  /*0320*/  @!P0 IMAD.MOV.U32 R6, RZ, RZ, RZ ;  /* 0x000000ffff068224 */ /* 0x000fe200078e00ff */
[----:B------:R-:W-:Y:S06]  /*0330*/  @!P0 BRA `(.L_x_26) ;  /* 0x00000000004c8947 */ /* 0x000fec0003800000 */
[----:B------:R-:W-:-:S13]  /*0340*/  FSETP.GTU.FTZ.AND P0, PT, |R0|, +INF , PT ;  /* 0x7f8000000000780b */ /* 0x000fda0003f1c200 */
[----:B------:R-:W-:Y:S05]  /*0350*/  @P0 BREAK.RELIABLE B2 ;  /* 0x0000000000020942 */ /* 0x000fea0003800100 */
[----:B------:R-:W-:Y:S05]  /*0360*/  @P0 BRA `(.L_x_27) ;  /* 0x0000000400400947 */ /* 0x000fea0003800000 */
[----:B------:R-:W-:-:S05]  /*0370*/  HFMA2 R6, -RZ, RZ, 2.125, 0 ;  /* 0x40400000ff067431 */ /* 0x000fca00000001ff */
[----:B------:R-:W-:-:S13]  /*0380*/  LOP3.LUT P0, RZ, R6, 0x7fffffff, R5, 0xc8, !PT ;  /* 0x7fffffff06ff7812 */ /* 0x000fda000780c805 */
[----:B------:R-:W-:Y:S05]  /*0390*/  @!P0 BREAK.RELIABLE B2 ;  /* 0x0000000000028942 */ /* 0x000fea0003800100 */
[----:B------:R-:W-:Y:S05]  /*03a0*/  @!P0 BRA `(.L_x_28) ;  /* 0x0000000400288947 */ /* 0x000fea0003800000 */
[----:B------:R-:W-:-:S13]  /*03b0*/  LOP3.LUT P0, RZ, R5, 0x7fffffff, RZ, 0xc0, !PT ;  /* 0x7fffffff05ff7812 */ /* 0x000fda000780c0ff */
[----:B------:R-:W-:Y:S05]  /*03c0*/  @!P0 BREAK.RELIABLE B2 ;  /* 0x0000000000028942 */ /* 0x000fea0003800100 */
[----:B------:R-:W-:Y:S05]  /*03d0*/  @!P0 BRA `(.L_x_29) ;  /* 0x0000000400148947 */ /* 0x000fea0003800000 */
[----:B------:R-:W-:Y:S02]  /*03e0*/  FSETP.NEU.FTZ.AND P0, PT, |R0|, +INF , PT ;  /* 0x7f8000000000780b */ /* 0x000fe40003f1d200 */
[----:B------:R-:W-:-:S04]  /*03f0*/  LOP3.LUT P1, RZ, R6, 0x7fffffff, RZ, 0xc0, !PT ;  /* 0x7fffffff06ff7812 */ /* 0x000fc8000782c0ff */
[----:B------:R-:W-:-:S13]  /*0400*/  PLOP3.LUT P0, PT, P0, P1, PT, 0x2f, 0xf2 ;  /* 0x0000000000f2781c */ /* 0x000fda0000702577 */
[----:B------:R-:W-:Y:S05]  /*0410*/  @P0 BREAK.RELIABLE B2 ;  /* 0x0000000000020942 */ /* 0x000fea0003800100 */
[----:B------:R-:W-:Y:S05]  /*0420*/  @P0 BRA `(.L_x_30) ;  /* 0x0000000000f40947 */ /* 0x000fea0003800000 */
[----:B------:R-:W-:-:S13]  /*0430*/  ISETP.GE.AND P0, PT, R7, RZ, PT ;  /* 0x000000ff0700720c */ /* 0x000fda0003f06270 */
[----:B------:R-:W-:Y:S02]  /*0440*/  @P0 IMAD.MOV.U32 R6, RZ, RZ, RZ ;  /* 0x000000ffff060224 */ /* 0x000fe400078e00ff */
[----:B------:R-:W-:Y:S01]  /*0450*/  @!P0 FFMA R5, R0, 1.84467440737095516160e+19, RZ ;  /* 0x5f80000000058823 */ /* 0x000fe200000000ff */
[----:B------:R-:W-:-:S07]  /*0460*/  @!P0 IMAD.MOV.U32 R6, RZ, RZ, -0x40 ;  /* 0xffffffc0ff068424 */ /* 0x000fce00078e00ff */
.L_x_26:
[----:B------:R-:W-:Y:S05]  /*0470*/  BSYNC.RELIABLE B2 ;  /* 0x0000000000027941 */ /* 0x000fea0003800100 */
.L_x_25:
[----:B------:R-:W-:Y:S01]  /*0480*/  UMOV UR4, 0x40400000 ;  /* 0x4040000000047882 */ /* 0x000fe20000000000 */
[----:B------:R-:W-:Y:S01]  /*0490*/  VIADD R3, R3, 0xffffff81 ;  /* 0xffffff8103037836 */ /* 0x000fe20000000000 */
[----:B------:R-:W-:Y:S01]  /*04a0*/  UIADD3 UR4, UPT, UPT, UR4, -0x800000, URZ ;  /* 0xff80000004047890 */ /* 0x000fe2000fffe0ff */
[----:B------:R-:W-:Y:S02]  /*04b0*/  BSSY.RECONVERGENT B2, `(.L_x_31) ;  /* 0x0000033000027945 */ /* 0x000fe40003800200 */
[----:B------:R-:W-:Y:S01]  /*04c0*/  IMAD R0, R3, -0x800000, R5 ;  /* 0xff80000003007824 */ /* 0x000fe200078e0205 */
[----:B------:R-:W-:Y:S02]  /*04d0*/  IADD3 R6, PT, PT, R6, -0x1, R3 ;  /* 0xffffffff06067810 */ /* 0x000fe40007ffe003 */
[----:B------:R-:W-:-:S03]  /*04e0*/  FADD.FTZ R9, -RZ, -UR4 ;  /* 0x80000004ff097e21 */ /* 0x000fc60008010100 */
[----:B------:R-:W0:Y:S02]  /*04f0*/  MUFU.RCP R7, UR4 ;  /* 0x0000000400077d08 */ /* 0x000e240008001000 */
[----:B0-----:R-:W-:-:S04]  /*0500*/  FFMA R8, R7, R9, 1 ;  /* 0x3f80000007087423 */ /* 0x001fc80000000009 */
[----:B------:R-:W-:-:S04]  /*0510*/  FFMA R7, R7, R8, R7 ;  /* 0x0000000807077223 */ /* 0x000fc80000000007 */
[----:B------:R-:W-:-:S04]  /*0520*/  FFMA R8, R0, R7, RZ ;  /* 0x0000000700087223 */ /* 0x000fc800000000ff */
[----:B------:R-:W-:-:S04]  /*0530*/  FFMA R5, R9, R8, R0 ;  /* 0x0000000809057223 */ /* 0x000fc80000000000 */
[----:B------:R-:W-:-:S04]  /*0540*/  FFMA R8, R7, R5, R8 ;  /* 0x0000000507087223 */ /* 0x000fc80000000008 */
[----:B------:R-:W-:-:S04]  /*0550*/  FFMA R9, R9, R8, R0 ;  /* 0x0000000809097223 */ /* 0x000fc80000000000 */
[----:B------:R-:W-:-:S05]  /*0560*/  FFMA R5, R7, R9, R8 ;  /* 0x0000000907057223 */ /* 0x000fca0000000008 */
[----:B------:R-:W-:-:S04]  /*0570*/  SHF.R.U32.HI R0, RZ, 0x17, R5 ;  /* 0x00000017ff007819 */ /* 0x000fc80000011605 */
[----:B------:R-:W-:-:S05]  /*0580*/  LOP3.LUT R0, R0, 0xff, RZ, 0xc0, !PT ;  /* 0x000000ff00007812 */ /* 0x000fca00078ec0ff */
[----:B------:R-:W-:-:S05]  /*0590*/  IMAD.IADD R10, R0, 0x1, R6 ;  /* 0x00000001000a7824 */ /* 0x000fca00078e0206 */
[----:B------:R-:W-:-:S04]  /*05a0*/  IADD3 R0, PT, PT, R10, -0x1, RZ ;  /* 0xffffffff0a007810 */ /* 0x000fc80007ffe0ff */
        /* <DEDUP_REMOVED lines=9> */
[CCC-:B------:R-:W-:Y:S01]  /*0640*/  FFMA.RZ R0, R7.reuse, R9.reuse, R8.reuse ;  /* 0x0000000907007223 */ /* 0x1c0fe2000000c008 */
[C---:B------:R-:W-:Y:S01]  /*0650*/  VIADD R6, R10.reuse, 0x20 ;  /* 0x000000200a067836 */ /* 0x040fe20000000000 */
[C---:B------:R-:W-:Y:S02]  /*0660*/  ISETP.NE.AND P2, PT, R10.reuse, RZ, PT ;  /* 0x000000ff0a00720c */ /* 0x040fe40003f45270 */
[----:B------:R-:W-:Y:S02]  /*0670*/  ISETP.NE.AND P1, PT, R10, RZ, PT ;  /* 0x000000ff0a00720c */ /* 0x000fe40003f25270 */
[----:B------:R-:W-:Y:S01]  /*0680*/  LOP3.LUT R3, R0, 0x7fffff, RZ, 0xc0, !PT ;  /* 0x007fffff00037812 */ /* 0x000fe200078ec0ff */
[CCC-:B------:R-:W-:Y:S01]  /*0690*/  FFMA.RP R0, R7.reuse, R9.reuse, R8.reuse ;  /* 0x0000000907007223 */ /* 0x1c0fe20000008008 */
[----:B------:R-:W-:Y:S01]  /*06a0*/  FFMA.RM R7, R7, R9, R8 ;  /* 0x0000000907077223 */ /* 0x000fe20000004008 */
[----:B------:R-:W-:Y:S01]  /*06b0*/  IMAD.MOV R8, RZ, RZ, -R10 ;  /* 0x000000ffff087224 */ /* 0x000fe200078e0a0a */
[----:B------:R-:W-:-:S03]  /*06c0*/  LOP3.LUT R3, R3, 0x800000, RZ, 0xfc, !PT ;  /* 0x0080000003037812 */ /* 0x000fc600078efcff */
        /* <DEDUP_REMOVED lines=13> */
.L_x_33:
[----:B------:R-:W-:-:S04]  /*07a0*/  LOP3.LUT R5, R5, 0x80000000, RZ, 0xc0, !PT ;  /* 0x8000000005057812 */ /* 0x000fc800078ec0ff */
[----:B------:R-:W-:Y:S01]  /*07b0*/  LOP3.LUT R5, R5, 0x7f800000, RZ, 0xfc, !PT ;  /* 0x7f80000005057812 */ /* 0x000fe200078efcff */
[----:B------:R-:W-:Y:S06]  /*07c0*/  BRA `(.L_x_34) ;  /* 0x0000000000047947 */ /* 0x000fec0003800000 */
.L_x_32:
[----:B------:R-:W-:-:S07]  /*07d0*/  LEA R5, R6, R5, 0x17 ;  /* 0x0000000506057211 */ /* 0x000fce00078eb8ff */
.L_x_34:
[----:B------:R-:W-:Y:S05]  /*07e0*/  BSYNC.RECONVERGENT B2 ;  /* 0x0000000000027941 */ /* 0x000fea0003800200 */
.L_x_31:
[----:B------:R-:W-:Y:S05]  /*07f0*/  BRA `(.L_x_35) ;  /* 0x0000000000207947 */ /* 0x000fea0003800000 */
.L_x_30:
[----:B------:R-:W-:-:S04]  /*0800*/  LOP3.LUT R5, R6, 0x80000000, R5, 0x48, !PT ;  /* 0x8000000006057812 */ /* 0x000fc800078e4805 */
[----:B------:R-:W-:Y:S01]  /*0810*/  LOP3.LUT R5, R5, 0x7f800000, RZ, 0xfc, !PT ;  /* 0x7f80000005057812 */ /* 0x000fe200078efcff */
[----:B------:R-:W-:Y:S06]  /*0820*/  BRA `(.L_x_35) ;  /* 0x0000000000147947 */ /* 0x000fec0003800000 */
.L_x_29:
[----:B------:R-:W-:Y:S01]  /*0830*/  LOP3.LUT R5, R6, 0x80000000, R5, 0x48, !PT ;  /* 0x8000000006057812 */ /* 0x000fe200078e4805 */
[----:B------:R-:W-:Y:S06]  /*0840*/  BRA `(.L_x_35) ;  /* 0x00000000000c7947 */ /* 0x000fec0003800000 */
.L_x_28:
[----:B------:R-:W0:Y:S01]  /*0850*/  MUFU.RSQ R5, -QNAN ;  /* 0xffc0000000057908 */ /* 0x000e220000001400 */
[----:B------:R-:W-:Y:S05]  /*0860*/  BRA `(.L_x_35) ;  /* 0x0000000000047947 */ /* 0x000fea0003800000 */
.L_x_27:
[----:B------:R-:W-:-:S07]  /*0870*/  FADD.FTZ R5, R0, 3 ;  /* 0x4040000000057421 */ /* 0x000fce0000010000 */
.L_x_35:
[----:B------:R-:W-:Y:S05]  /*0880*/  BSYNC.RECONVERGENT B0 ;  /* 0x0000000000007941 */ /* 0x000fea0003800200 */
.L_x_24:
[----:B0-----:R-:W-:Y:S02]  /*0890*/  IMAD.MOV.U32 R7, RZ, RZ, R5 ;  /* 0x000000ffff077224 */ /* 0x001fe400078e0005 */
[----:B------:R-:W-:-:S04]  /*08a0*/  IMAD.MOV.U32 R5, RZ, RZ, 0x0 ;  /* 0x00000000ff057424 */ /* 0x000fc800078e00ff */
[----:B------:R-:W-:Y:S05]  /*08b0*/  RET.REL.NODEC R4 `(_Z16grayscale_kernelPfS_S_S_ii) ;  /* 0xfffffff404d07950 */ /* 0x000fea0003c3ffff */
.L_x_36:
        /* <DEDUP_REMOVED lines=12> */
.L_x_39:


//--------------------- .nv.shared.reserved.0     --------------------------
	.section	.nv.shared.reserved.0,"aw",@nobits
	.weak		__nv_reservedSMEM_offset_0_alias
	.size		__nv_reservedSMEM_offset_0_alias, 0, 64
	.other		__nv_reservedSMEM_offset_0_alias,@"STO_CUDA_RESERVED_SHARED STV_DEFAULT"
__nv_reservedSMEM_offset_0_alias:
	.zero		0
	.zero		64


//--------------------- .nv.shared._Z20gradient_calc_kernelPfS_S_S_ii --------------------------
	.section	.nv.shared._Z20gradient_calc_kernelPfS_S_S_ii,"aw",@nobits
	.sectionflags	@""
	.align	4
.nv.shared._Z20gradient_calc_kernelPfS_S_S_ii:
	.zero		1808


//--------------------- .nv.shared._Z22gaussian_filter_kernelPfS_ii --------------------------
	.section	.nv.shared._Z22gaussian_filter_kernelPfS_ii,"aw",@nobits
	.sectionflags	@""
	.align	4
.nv.shared._Z22gaussian_filter_kernelPfS_ii:
	.zero		2048


//--------------------- .nv.constant0._Z17theta_calc_kernelPfS_Piii --------------------------
	.section	.nv.constant0._Z17theta_calc_kernelPfS_Piii,"a",@progbits
	.sectionflags	@""
	.align	4
.nv.constant0._Z17theta_calc_kernelPfS_Piii:
	.zero		928


//--------------------- .nv.constant0._Z20gradient_calc_kernelPfS_S_S_ii --------------------------
	.section	.nv.constant0._Z20gradient_calc_kernelPfS_S_S_ii,"a",@progbits
	.sectionflags	@""
	.align	4
.nv.constant0._Z20gradient_calc_kernelPfS_S_S_ii:
	.zero		936


//--------------------- .nv.constant0._Z22gaussian_filter_kernelPfS_ii --------------------------
	.section	.nv.constant0._Z22gaussian_filter_kernelPfS_ii,"a",@progbits
	.sectionflags	@""
	.align	4
.nv.constant0._Z22gaussian_filter_kernelPfS_ii:
	.zero		920


//--------------------- .nv.constant0._Z16grayscale_kernelPfS_S_S_ii --------------------------
	.section	.nv.constant0._Z16grayscale_kernelPfS_S_S_ii,"a",@progbits
	.sectionflags	@""
	.align	4
.nv.constant0._Z16grayscale_kernelPfS_S_S_ii:
	.zero		936


//--------------------- SYMBOLS --------------------------

	.type		.nv.reservedSmem.offset0,@object
	.size		.nv.reservedSmem.offset0,0x4
	.type		.nv.reservedSmem.cap,@object
	.size		.nv.reservedSmem.cap,0x4
